//
// Generated by NVIDIA NVVM Compiler
//
// Compiler Build ID: CL-36424714
// Cuda compilation tools, release 13.0, V13.0.88
// Based on NVVM 20.0.0
//

.version 9.0
.target sm_100
.address_size 64

	// .globl	max_pool2d_forward_kernel

.visible .entry max_pool2d_forward_kernel(
	.param .u64 .ptr .align 1 max_pool2d_forward_kernel_param_0,
	.param .u64 .ptr .align 1 max_pool2d_forward_kernel_param_1,
	.param .u64 .ptr .align 1 max_pool2d_forward_kernel_param_2,
	.param .u32 max_pool2d_forward_kernel_param_3,
	.param .u32 max_pool2d_forward_kernel_param_4,
	.param .u32 max_pool2d_forward_kernel_param_5,
	.param .u32 max_pool2d_forward_kernel_param_6,
	.param .u32 max_pool2d_forward_kernel_param_7,
	.param .u32 max_pool2d_forward_kernel_param_8,
	.param .u32 max_pool2d_forward_kernel_param_9,
	.param .u32 max_pool2d_forward_kernel_param_10,
	.param .u32 max_pool2d_forward_kernel_param_11,
	.param .u32 max_pool2d_forward_kernel_param_12,
	.param .u32 max_pool2d_forward_kernel_param_13,
	.param .u32 max_pool2d_forward_kernel_param_14
)
{
	.reg .pred 	%p<114>;
	.reg .b32 	%r<137>;
	.reg .b32 	%f<109>;
	.reg .b64 	%rd<41>;

	ld.param.u64 	%rd6, [max_pool2d_forward_kernel_param_0];
	ld.param.u32 	%r62, [max_pool2d_forward_kernel_param_3];
	ld.param.u32 	%r51, [max_pool2d_forward_kernel_param_4];
	ld.param.u32 	%r52, [max_pool2d_forward_kernel_param_5];
	ld.param.u32 	%r53, [max_pool2d_forward_kernel_param_6];
	ld.param.u32 	%r55, [max_pool2d_forward_kernel_param_8];
	ld.param.u32 	%r63, [max_pool2d_forward_kernel_param_9];
	ld.param.u32 	%r57, [max_pool2d_forward_kernel_param_10];
	ld.param.u32 	%r58, [max_pool2d_forward_kernel_param_11];
	ld.param.u32 	%r59, [max_pool2d_forward_kernel_param_12];
	ld.param.u32 	%r60, [max_pool2d_forward_kernel_param_13];
	ld.param.u32 	%r61, [max_pool2d_forward_kernel_param_14];
	cvta.to.global.u64 	%rd1, %rd6;
	mov.u32 	%r64, %ctaid.x;
	mov.u32 	%r65, %ntid.x;
	mov.u32 	%r66, %tid.x;
	mad.lo.s32 	%r1, %r64, %r65, %r66;
	mov.u32 	%r67, %ctaid.y;
	mov.u32 	%r68, %ntid.y;
	mov.u32 	%r69, %tid.y;
	mad.lo.s32 	%r70, %r67, %r68, %r69;
	mov.u32 	%r71, %ctaid.z;
	setp.ge.s32 	%p2, %r1, %r57;
	setp.ge.s32 	%p3, %r70, %r63;
	or.pred  	%p4, %p2, %p3;
	mul.lo.s32 	%r72, %r51, %r62;
	setp.ge.s32 	%p5, %r71, %r72;
	or.pred  	%p6, %p4, %p5;
	mov.f32 	%f106, 0fFF7FFFFF;
	mov.f32 	%f108, 0f00000000;
	@%p6 bra 	$L__BB0_48;
	ld.param.u32 	%r121, [max_pool2d_forward_kernel_param_7];
	div.s32 	%r4, %r71, %r51;
	mul.lo.s32 	%r74, %r4, %r51;
	sub.s32 	%r5, %r71, %r74;
	mul.lo.s32 	%r75, %r58, %r70;
	sub.s32 	%r6, %r75, %r60;
	mul.lo.s32 	%r76, %r59, %r1;
	sub.s32 	%r7, %r76, %r61;
	setp.lt.s32 	%p7, %r121, 1;
	@%p7 bra 	$L__BB0_47;
	setp.lt.s32 	%p8, %r55, 1;
	@%p8 bra 	$L__BB0_47;
	and.b32  	%r8, %r55, 7;
	mad.lo.s32 	%r78, %r4, %r51, %r5;
	mul.lo.s32 	%r9, %r78, %r52;
	mov.f32 	%f106, 0fFF7FFFFF;
	mov.b32 	%r123, 0;
	cvt.s64.s32 	%rd26, %r7;
	mov.u32 	%r136, %r123;
$L__BB0_4:
	setp.lt.u32 	%p9, %r55, 8;
	add.s32 	%r81, %r123, %r6;
	setp.gt.s32 	%p10, %r81, -1;
	setp.lt.s32 	%p11, %r81, %r52;
	and.pred  	%p1, %p10, %p11;
	add.s32 	%r82, %r81, %r9;
	mul.lo.s32 	%r12, %r82, %r53;
	mul.lo.s32 	%r13, %r123, %r55;
	mov.b32 	%r131, 0;
	@%p9 bra 	$L__BB0_23;
	mov.b32 	%r125, 0;
	cvt.s64.s32 	%rd11, %r12;
$L__BB0_6:
	.pragma "nounroll";
	add.s32 	%r16, %r125, %r7;
	setp.gt.s32 	%p12, %r16, -1;
	setp.lt.s32 	%p13, %r16, %r53;
	and.pred  	%p14, %p12, %p13;
	and.pred  	%p16, %p1, %p14;
	mov.f32 	%f85, 0fFF7FFFFF;
	not.pred 	%p17, %p16;
	@%p17 bra 	$L__BB0_8;
	add.s32 	%r84, %r16, %r12;
	mul.wide.s32 	%rd7, %r84, 4;
	add.s64 	%rd8, %rd1, %rd7;
	ld.global.f32 	%f85, [%rd8];
$L__BB0_8:
	setp.gt.f32 	%p18, %f85, %f106;
	add.s32 	%r17, %r125, %r13;
	selp.f32 	%f5, %f85, %f106, %p18;
	selp.b32 	%r18, %r17, %r136, %p18;
	add.s32 	%r85, %r16, 1;
	setp.gt.s32 	%p19, %r85, -1;
	setp.lt.s32 	%p20, %r85, %r53;
	and.pred  	%p21, %p19, %p20;
	and.pred  	%p22, %p1, %p21;
	cvt.s64.s32 	%rd10, %r125;
	add.s64 	%rd12, %rd10, %rd26;
	add.s64 	%rd13, %rd12, %rd11;
	shl.b64 	%rd14, %rd13, 2;
	add.s64 	%rd2, %rd1, %rd14;
	mov.f32 	%f86, 0fFF7FFFFF;
	not.pred 	%p23, %p22;
	@%p23 bra 	$L__BB0_10;
	ld.global.f32 	%f86, [%rd2+4];
$L__BB0_10:
	setp.gt.f32 	%p24, %f86, %f5;
	add.s32 	%r86, %r17, 1;
	selp.f32 	%f8, %f86, %f5, %p24;
	selp.b32 	%r19, %r86, %r18, %p24;
	add.s32 	%r87, %r16, 2;
	setp.gt.s32 	%p25, %r87, -1;
	setp.lt.s32 	%p26, %r87, %r53;
	and.pred  	%p27, %p25, %p26;
	and.pred  	%p28, %p1, %p27;
	mov.f32 	%f87, 0fFF7FFFFF;
	not.pred 	%p29, %p28;
	@%p29 bra 	$L__BB0_12;
	ld.global.f32 	%f87, [%rd2+8];
$L__BB0_12:
	setp.gt.f32 	%p30, %f87, %f8;
	add.s32 	%r88, %r17, 2;
	selp.f32 	%f11, %f87, %f8, %p30;
	selp.b32 	%r20, %r88, %r19, %p30;
	add.s32 	%r89, %r16, 3;
	setp.gt.s32 	%p31, %r89, -1;
	setp.lt.s32 	%p32, %r89, %r53;
	and.pred  	%p33, %p31, %p32;
	and.pred  	%p34, %p1, %p33;
	mov.f32 	%f88, 0fFF7FFFFF;
	not.pred 	%p35, %p34;
	@%p35 bra 	$L__BB0_14;
	ld.global.f32 	%f88, [%rd2+12];
$L__BB0_14:
	setp.gt.f32 	%p36, %f88, %f11;
	add.s32 	%r90, %r17, 3;
	selp.f32 	%f14, %f88, %f11, %p36;
	selp.b32 	%r21, %r90, %r20, %p36;
	add.s32 	%r91, %r16, 4;
	setp.gt.s32 	%p37, %r91, -1;
	setp.lt.s32 	%p38, %r91, %r53;
	and.pred  	%p39, %p37, %p38;
	and.pred  	%p40, %p1, %p39;
	mov.f32 	%f89, 0fFF7FFFFF;
	not.pred 	%p41, %p40;
	@%p41 bra 	$L__BB0_16;
	ld.global.f32 	%f89, [%rd2+16];
$L__BB0_16:
	setp.gt.f32 	%p42, %f89, %f14;
	add.s32 	%r92, %r17, 4;
	selp.f32 	%f17, %f89, %f14, %p42;
	selp.b32 	%r22, %r92, %r21, %p42;
	add.s32 	%r93, %r16, 5;
	setp.gt.s32 	%p43, %r93, -1;
	setp.lt.s32 	%p44, %r93, %r53;
	and.pred  	%p45, %p43, %p44;
	and.pred  	%p46, %p1, %p45;
	mov.f32 	%f90, 0fFF7FFFFF;
	not.pred 	%p47, %p46;
	@%p47 bra 	$L__BB0_18;
	ld.global.f32 	%f90, [%rd2+20];
$L__BB0_18:
	setp.gt.f32 	%p48, %f90, %f17;
	add.s32 	%r94, %r17, 5;
	selp.f32 	%f20, %f90, %f17, %p48;
	selp.b32 	%r23, %r94, %r22, %p48;
	add.s32 	%r95, %r16, 6;
	setp.gt.s32 	%p49, %r95, -1;
	setp.lt.s32 	%p50, %r95, %r53;
	and.pred  	%p51, %p49, %p50;
	and.pred  	%p52, %p1, %p51;
	mov.f32 	%f91, 0fFF7FFFFF;
	not.pred 	%p53, %p52;
	@%p53 bra 	$L__BB0_20;
	ld.global.f32 	%f91, [%rd2+24];
$L__BB0_20:
	setp.gt.f32 	%p54, %f91, %f20;
	add.s32 	%r96, %r17, 6;
	selp.f32 	%f23, %f91, %f20, %p54;
	selp.b32 	%r24, %r96, %r23, %p54;
	add.s32 	%r97, %r16, 7;
	setp.gt.s32 	%p55, %r97, -1;
	setp.lt.s32 	%p56, %r97, %r53;
	and.pred  	%p57, %p55, %p56;
	and.pred  	%p58, %p1, %p57;
	mov.f32 	%f92, 0fFF7FFFFF;
	not.pred 	%p59, %p58;
	@%p59 bra 	$L__BB0_22;
	ld.global.f32 	%f92, [%rd2+28];
$L__BB0_22:
	setp.gt.f32 	%p60, %f92, %f23;
	add.s32 	%r98, %r17, 7;
	selp.f32 	%f106, %f92, %f23, %p60;
	selp.b32 	%r136, %r98, %r24, %p60;
	add.s32 	%r125, %r125, 8;
	and.b32  	%r131, %r55, 2147483640;
	setp.ne.s32 	%p61, %r125, %r131;
	@%p61 bra 	$L__BB0_6;
$L__BB0_23:
	setp.eq.s32 	%p62, %r8, 0;
	@%p62 bra 	$L__BB0_45;
	add.s32 	%r100, %r8, -1;
	setp.lt.u32 	%p63, %r100, 3;
	@%p63 bra 	$L__BB0_34;
	add.s32 	%r31, %r131, %r7;
	setp.gt.s32 	%p64, %r31, -1;
	setp.lt.s32 	%p65, %r31, %r53;
	and.pred  	%p66, %p64, %p65;
	and.pred  	%p68, %p1, %p66;
	mov.f32 	%f95, 0fFF7FFFFF;
	not.pred 	%p69, %p68;
	@%p69 bra 	$L__BB0_27;
	add.s32 	%r101, %r31, %r12;
	mul.wide.s32 	%rd15, %r101, 4;
	add.s64 	%rd16, %rd1, %rd15;
	ld.global.f32 	%f95, [%rd16];
$L__BB0_27:
	setp.gt.f32 	%p70, %f95, %f106;
	add.s32 	%r32, %r131, %r13;
	selp.f32 	%f31, %f95, %f106, %p70;
	selp.b32 	%r33, %r32, %r136, %p70;
	add.s32 	%r102, %r31, 1;
	setp.gt.s32 	%p71, %r102, -1;
	setp.lt.s32 	%p72, %r102, %r53;
	and.pred  	%p73, %p71, %p72;
	and.pred  	%p74, %p1, %p73;
	cvt.u64.u32 	%rd18, %r131;
	cvt.s64.s32 	%rd19, %r12;
	add.s64 	%rd20, %rd18, %rd26;
	add.s64 	%rd21, %rd20, %rd19;
	shl.b64 	%rd22, %rd21, 2;
	add.s64 	%rd3, %rd1, %rd22;
	mov.f32 	%f96, 0fFF7FFFFF;
	not.pred 	%p75, %p74;
	@%p75 bra 	$L__BB0_29;
	ld.global.f32 	%f96, [%rd3+4];
$L__BB0_29:
	setp.gt.f32 	%p76, %f96, %f31;
	add.s32 	%r103, %r32, 1;
	selp.f32 	%f34, %f96, %f31, %p76;
	selp.b32 	%r34, %r103, %r33, %p76;
	add.s32 	%r104, %r31, 2;
	setp.gt.s32 	%p77, %r104, -1;
	setp.lt.s32 	%p78, %r104, %r53;
	and.pred  	%p79, %p77, %p78;
	and.pred  	%p80, %p1, %p79;
	mov.f32 	%f97, 0fFF7FFFFF;
	not.pred 	%p81, %p80;
	@%p81 bra 	$L__BB0_31;
	ld.global.f32 	%f97, [%rd3+8];
$L__BB0_31:
	setp.gt.f32 	%p82, %f97, %f34;
	add.s32 	%r105, %r32, 2;
	selp.f32 	%f37, %f97, %f34, %p82;
	selp.b32 	%r35, %r105, %r34, %p82;
	add.s32 	%r106, %r31, 3;
	setp.gt.s32 	%p83, %r106, -1;
	setp.lt.s32 	%p84, %r106, %r53;
	and.pred  	%p85, %p83, %p84;
	and.pred  	%p86, %p1, %p85;
	mov.f32 	%f98, 0fFF7FFFFF;
	not.pred 	%p87, %p86;
	@%p87 bra 	$L__BB0_33;
	ld.global.f32 	%f98, [%rd3+12];
$L__BB0_33:
	setp.gt.f32 	%p88, %f98, %f37;
	add.s32 	%r107, %r32, 3;
	selp.f32 	%f106, %f98, %f37, %p88;
	selp.b32 	%r136, %r107, %r35, %p88;
	add.s32 	%r131, %r131, 4;
$L__BB0_34:
	and.b32  	%r109, %r55, 3;
	setp.eq.s32 	%p89, %r109, 0;
	@%p89 bra 	$L__BB0_45;
	setp.eq.s32 	%p90, %r109, 1;
	@%p90 bra 	$L__BB0_41;
	add.s32 	%r41, %r131, %r7;
	setp.gt.s32 	%p91, %r41, -1;
	setp.lt.s32 	%p92, %r41, %r53;
	and.pred  	%p93, %p91, %p92;
	and.pred  	%p95, %p1, %p93;
	mov.f32 	%f101, 0fFF7FFFFF;
	not.pred 	%p96, %p95;
	@%p96 bra 	$L__BB0_38;
	add.s32 	%r110, %r41, %r12;
	mul.wide.s32 	%rd23, %r110, 4;
	add.s64 	%rd24, %rd1, %rd23;
	ld.global.f32 	%f101, [%rd24];
$L__BB0_38:
	add.s32 	%r111, %r41, 1;
	setp.gt.s32 	%p97, %r111, -1;
	setp.lt.s32 	%p98, %r111, %r53;
	and.pred  	%p99, %p97, %p98;
	and.pred  	%p100, %p1, %p99;
	mov.f32 	%f102, 0fFF7FFFFF;
	not.pred 	%p101, %p100;
	@%p101 bra 	$L__BB0_40;
	cvt.s64.s32 	%rd25, %r12;
	cvt.s64.s32 	%rd27, %r131;
	add.s64 	%rd28, %rd27, %rd26;
	add.s64 	%rd29, %rd28, %rd25;
	shl.b64 	%rd30, %rd29, 2;
	add.s64 	%rd31, %rd1, %rd30;
	ld.global.f32 	%f102, [%rd31+4];
$L__BB0_40:
	setp.gt.f32 	%p102, %f101, %f106;
	add.s32 	%r112, %r131, %r13;
	selp.f32 	%f79, %f101, %f106, %p102;
	setp.gt.f32 	%p103, %f102, %f79;
	add.s32 	%r113, %r112, 1;
	selp.f32 	%f106, %f102, %f79, %p103;
	selp.b32 	%r114, %r112, %r136, %p102;
	selp.b32 	%r136, %r113, %r114, %p103;
	add.s32 	%r131, %r131, 2;
$L__BB0_41:
	and.b32  	%r115, %r55, 1;
	setp.eq.b32 	%p104, %r115, 1;
	not.pred 	%p105, %p104;
	@%p105 bra 	$L__BB0_45;
	add.s32 	%r47, %r131, %r7;
	setp.gt.s32 	%p106, %r47, -1;
	setp.lt.s32 	%p107, %r47, %r53;
	and.pred  	%p108, %p106, %p107;
	and.pred  	%p110, %p1, %p108;
	mov.f32 	%f105, 0fFF7FFFFF;
	not.pred 	%p111, %p110;
	@%p111 bra 	$L__BB0_44;
	add.s32 	%r116, %r47, %r12;
	mul.wide.s32 	%rd32, %r116, 4;
	add.s64 	%rd33, %rd1, %rd32;
	ld.global.f32 	%f105, [%rd33];
$L__BB0_44:
	setp.gt.f32 	%p112, %f105, %f106;
	add.s32 	%r117, %r131, %r13;
	selp.f32 	%f106, %f105, %f106, %p112;
	selp.b32 	%r136, %r117, %r136, %p112;
$L__BB0_45:
	ld.param.u32 	%r122, [max_pool2d_forward_kernel_param_7];
	add.s32 	%r123, %r123, 1;
	setp.ne.s32 	%p113, %r123, %r122;
	@%p113 bra 	$L__BB0_4;
	cvt.rn.f32.s32 	%f108, %r136;
$L__BB0_47:
	ld.param.u64 	%rd40, [max_pool2d_forward_kernel_param_2];
	ld.param.u64 	%rd39, [max_pool2d_forward_kernel_param_1];
	mad.lo.s32 	%r118, %r4, %r51, %r5;
	mad.lo.s32 	%r119, %r118, %r63, %r70;
	mad.lo.s32 	%r120, %r119, %r57, %r1;
	cvta.to.global.u64 	%rd34, %rd39;
	mul.wide.s32 	%rd35, %r120, 4;
	add.s64 	%rd36, %rd34, %rd35;
	st.global.f32 	[%rd36], %f106;
	cvta.to.global.u64 	%rd37, %rd40;
	add.s64 	%rd38, %rd37, %rd35;
	st.global.f32 	[%rd38], %f108;
$L__BB0_48:
	ret;

}
	// .globl	max_pool2d_backward_kernel
.visible .entry max_pool2d_backward_kernel(
	.param .u64 .ptr .align 1 max_pool2d_backward_kernel_param_0,
	.param .u64 .ptr .align 1 max_pool2d_backward_kernel_param_1,
	.param .u64 .ptr .align 1 max_pool2d_backward_kernel_param_2,
	.param .u32 max_pool2d_backward_kernel_param_3,
	.param .u32 max_pool2d_backward_kernel_param_4,
	.param .u32 max_pool2d_backward_kernel_param_5,
	.param .u32 max_pool2d_backward_kernel_param_6,
	.param .u32 max_pool2d_backward_kernel_param_7,
	.param .u32 max_pool2d_backward_kernel_param_8,
	.param .u32 max_pool2d_backward_kernel_param_9,
	.param .u32 max_pool2d_backward_kernel_param_10,
	.param .u32 max_pool2d_backward_kernel_param_11,
	.param .u32 max_pool2d_backward_kernel_param_12,
	.param .u32 max_pool2d_backward_kernel_param_13,
	.param .u32 max_pool2d_backward_kernel_param_14,
	.param .u32 max_pool2d_backward_kernel_param_15
)
{
	.reg .pred 	%p<15>;
	.reg .b32 	%r<40>;
	.reg .b32 	%f<4>;
	.reg .b64 	%rd<12>;

	ld.param.u64 	%rd2, [max_pool2d_backward_kernel_param_0];
	ld.param.u64 	%rd3, [max_pool2d_backward_kernel_param_1];
	ld.param.u64 	%rd4, [max_pool2d_backward_kernel_param_2];
	ld.param.u32 	%r15, [max_pool2d_backward_kernel_param_3];
	ld.param.u32 	%r16, [max_pool2d_backward_kernel_param_4];
	ld.param.u32 	%r6, [max_pool2d_backward_kernel_param_5];
	ld.param.u32 	%r7, [max_pool2d_backward_kernel_param_6];
	ld.param.u32 	%r8, [max_pool2d_backward_kernel_param_8];
	ld.param.u32 	%r17, [max_pool2d_backward_kernel_param_9];
	ld.param.u32 	%r10, [max_pool2d_backward_kernel_param_10];
	ld.param.u32 	%r11, [max_pool2d_backward_kernel_param_11];
	ld.param.u32 	%r12, [max_pool2d_backward_kernel_param_12];
	ld.param.u32 	%r13, [max_pool2d_backward_kernel_param_13];
	ld.param.u32 	%r14, [max_pool2d_backward_kernel_param_14];
	mov.u32 	%r18, %ctaid.x;
	mov.u32 	%r19, %ntid.x;
	mov.u32 	%r20, %tid.x;
	mad.lo.s32 	%r1, %r18, %r19, %r20;
	mov.u32 	%r21, %ctaid.y;
	mov.u32 	%r22, %ntid.y;
	mov.u32 	%r23, %tid.y;
	mad.lo.s32 	%r24, %r21, %r22, %r23;
	mov.u32 	%r25, %ctaid.z;
	setp.ge.s32 	%p1, %r1, %r10;
	setp.ge.s32 	%p2, %r24, %r17;
	or.pred  	%p3, %p1, %p2;
	mul.lo.s32 	%r26, %r16, %r15;
	setp.ge.s32 	%p4, %r25, %r26;
	or.pred  	%p5, %p3, %p4;
	@%p5 bra 	$L__BB1_3;
	cvta.to.global.u64 	%rd5, %rd3;
	cvta.to.global.u64 	%rd6, %rd2;
	mad.lo.s32 	%r28, %r25, %r17, %r24;
	mad.lo.s32 	%r29, %r28, %r10, %r1;
	mul.wide.s32 	%rd7, %r29, 4;
	add.s64 	%rd1, %rd6, %rd7;
	add.s64 	%rd8, %rd5, %rd7;
	ld.global.f32 	%f1, [%rd8];
	cvt.rzi.s32.f32 	%r30, %f1;
	div.s32 	%r31, %r30, %r8;
	mul.lo.s32 	%r32, %r31, %r8;
	sub.s32 	%r33, %r30, %r32;
	mul.lo.s32 	%r34, %r11, %r24;
	sub.s32 	%r35, %r34, %r13;
	mul.lo.s32 	%r36, %r12, %r1;
	sub.s32 	%r37, %r36, %r14;
	add.s32 	%r4, %r31, %r35;
	add.s32 	%r5, %r33, %r37;
	setp.gt.s32 	%p6, %r4, -1;
	setp.lt.s32 	%p7, %r4, %r6;
	and.pred  	%p8, %p6, %p7;
	setp.gt.s32 	%p9, %r5, -1;
	setp.lt.s32 	%p10, %r5, %r7;
	and.pred  	%p11, %p9, %p10;
	and.pred  	%p13, %p8, %p11;
	not.pred 	%p14, %p13;
	@%p14 bra 	$L__BB1_3;
	ld.global.f32 	%f2, [%rd1];
	mad.lo.s32 	%r38, %r25, %r6, %r4;
	mad.lo.s32 	%r39, %r38, %r7, %r5;
	cvta.to.global.u64 	%rd9, %rd4;
	mul.wide.s32 	%rd10, %r39, 4;
	add.s64 	%rd11, %rd9, %rd10;
	atom.global.add.f32 	%f3, [%rd11], %f2;
$L__BB1_3:
	ret;

}


// ===== COMPILED SASS (sm_100) =====

	.target	sm_100

	.elftype	@"ET_EXEC"


//--------------------- .note.nv.tkinfo           --------------------------
	.section	.note.nv.tkinfo,"",@"SHT_NOTE"
	.sectionflags	@"SHF_NOTE_NV_TKINFO"
	.tkinfo
        /*0018*/ 	.word	0x00000002
        /*0030*/ 	.string	""
        /*0030*/ 	.string	"ptxas"
        /*0030*/ 	.string	"Cuda compilation tools, release 13.0, V13.0.88"
        /*0030*/ 	.string	"Build cuda_13.0.r13.0/compiler.36424714_0"
        /*0030*/ 	.string	"-arch sm_100 -m 64 "



//--------------------- .note.nv.cuinfo           --------------------------
	.section	.note.nv.cuinfo,"",@"SHT_NOTE"
	.sectionflags	@"SHF_NOTE_NV_CUINFO"
        /*0018*/ 	.short	0x0002
        /*001a*/ 	.short	0x0064
        /*001c*/ 	.short	0x0082
	.zero		2


//--------------------- .nv.info                  --------------------------
	.section	.nv.info,"",@"SHT_CUDA_INFO"
	.align	4


	//----- nvinfo : EIATTR_REGCOUNT
	.align		4
        /*0000*/ 	.byte	0x04, 0x2f
        /*0002*/ 	.short	(.L_1 - .L_0)
	.align		4
.L_0:
        /*0004*/ 	.word	index@(max_pool2d_forward_kernel)
        /*0008*/ 	.word	0x0000001d


	//----- nvinfo : EIATTR_FRAME_SIZE
	.align		4
.L_1:
        /*000c*/ 	.byte	0x04, 0x11
        /*000e*/ 	.short	(.L_3 - .L_2)
	.align		4
.L_2:
        /*0010*/ 	.word	index@(max_pool2d_forward_kernel)
        /*0014*/ 	.word	0x00000000


	//----- nvinfo : EIATTR_REGCOUNT
	.align		4
.L_3:
        /*0018*/ 	.byte	0x04, 0x2f
        /*001a*/ 	.short	(.L_5 - .L_4)
	.align		4
.L_4:
        /*001c*/ 	.word	index@(max_pool2d_backward_kernel)
        /*0020*/ 	.word	0x00000010


	//----- nvinfo : EIATTR_FRAME_SIZE
	.align		4
.L_5:
        /*0024*/ 	.byte	0x04, 0x11
        /*0026*/ 	.short	(.L_7 - .L_6)
	.align		4
.L_6:
        /*0028*/ 	.word	index@(max_pool2d_backward_kernel)
        /*002c*/ 	.word	0x00000000


	//----- nvinfo : EIATTR_MIN_STACK_SIZE
	.align		4
.L_7:
        /*0030*/ 	.byte	0x04, 0x12
        /*0032*/ 	.short	(.L_9 - .L_8)
	.align		4
.L_8:
        /*0034*/ 	.word	index@(max_pool2d_backward_kernel)
        /*0038*/ 	.word	0x00000000


	//----- nvinfo : EIATTR_MIN_STACK_SIZE
	.align		4
.L_9:
        /*003c*/ 	.byte	0x04, 0x12
        /*003e*/ 	.short	(.L_11 - .L_10)
	.align		4
.L_10:
        /*0040*/ 	.word	index@(max_pool2d_forward_kernel)
        /*0044*/ 	.word	0x00000000
.L_11:


//--------------------- .nv.compat                --------------------------
	.section	.nv.compat,"",@"SHT_CUDA_COMPAT_INFO"
	.align	4
        /*0000*/ 	.byte	0x02, 0x09, 0x00, 0x00, 0x02, 0x02, 0x01, 0x00, 0x02, 0x05, 0x05, 0x00, 0x03, 0x07, 0x01, 0x01
        /*0010*/ 	.byte	0x02, 0x03, 0x00, 0x00, 0x02, 0x06, 0x01, 0x00, 0x04, 0x0b, 0x08, 0x00, 0x09, 0x00, 0x00, 0x00
        /*0020*/ 	.byte	0x00, 0x00, 0x00, 0x00


//--------------------- .nv.info.max_pool2d_backward_kernel --------------------------
	.section	.nv.info.max_pool2d_backward_kernel,"",@"SHT_CUDA_INFO"
	.sectionflags	@""
	.align	4


	//----- nvinfo : EIATTR_CUDA_API_VERSION
	.align		4
        /*0000*/ 	.byte	0x04, 0x37
        /*0002*/ 	.short	(.L_13 - .L_12)
.L_12:
        /*0004*/ 	.word	0x00000082


	//----- nvinfo : EIATTR_KPARAM_INFO
	.align		4
.L_13:
        /*0008*/ 	.byte	0x04, 0x17
        /*000a*/ 	.short	(.L_15 - .L_14)
.L_14:
        /*000c*/ 	.word	0x00000000
        /*0010*/ 	.short	0x000f
        /*0012*/ 	.short	0x0048
        /*0014*/ 	.byte	0x00, 0xf0, 0x11, 0x00


	//----- nvinfo : EIATTR_KPARAM_INFO
	.align		4
.L_15:
        /*0018*/ 	.byte	0x04, 0x17
        /*001a*/ 	.short	(.L_17 - .L_16)
.L_16:
        /*001c*/ 	.word	0x00000000
        /*0020*/ 	.short	0x000e
        /*0022*/ 	.short	0x0044
        /*0024*/ 	.byte	0x00, 0xf0, 0x11, 0x00


	//----- nvinfo : EIATTR_KPARAM_INFO
	.align		4
.L_17:
        /*0028*/ 	.byte	0x04, 0x17
        /*002a*/ 	.short	(.L_19 - .L_18)
.L_18:
        /*002c*/ 	.word	0x00000000
        /*0030*/ 	.short	0x000d
        /*0032*/ 	.short	0x0040
        /*0034*/ 	.byte	0x00, 0xf0, 0x11, 0x00


	//----- nvinfo : EIATTR_KPARAM_INFO
	.align		4
.L_19:
        /*0038*/ 	.byte	0x04, 0x17
        /*003a*/ 	.short	(.L_21 - .L_20)
.L_20:
        /*003c*/ 	.word	0x00000000
        /*0040*/ 	.short	0x000c
        /*0042*/ 	.short	0x003c
        /*0044*/ 	.byte	0x00, 0xf0, 0x11, 0x00


	//----- nvinfo : EIATTR_KPARAM_INFO
	.align		4
.L_21:
        /*0048*/ 	.byte	0x04, 0x17
        /*004a*/ 	.short	(.L_23 - .L_22)
.L_22:
        /*004c*/ 	.word	0x00000000
        /*0050*/ 	.short	0x000b
        /*0052*/ 	.short	0x0038
        /*0054*/ 	.byte	0x00, 0xf0, 0x11, 0x00


	//----- nvinfo : EIATTR_KPARAM_INFO
	.align		4
.L_23:
        /*0058*/ 	.byte	0x04, 0x17
        /*005a*/ 	.short	(.L_25 - .L_24)
.L_24:
        /*005c*/ 	.word	0x00000000
        /*0060*/ 	.short	0x000a
        /*0062*/ 	.short	0x0034
        /*0064*/ 	.byte	0x00, 0xf0, 0x11, 0x00


	//----- nvinfo : EIATTR_KPARAM_INFO
	.align		4
.L_25:
        /*0068*/ 	.byte	0x04, 0x17
        /*006a*/ 	.short	(.L_27 - .L_26)
.L_26:
        /*006c*/ 	.word	0x00000000
        /*0070*/ 	.short	0x0009
        /*0072*/ 	.short	0x0030
        /*0074*/ 	.byte	0x00, 0xf0, 0x11, 0x00


	//----- nvinfo : EIATTR_KPARAM_INFO
	.align		4
.L_27:
        /*0078*/ 	.byte	0x04, 0x17
        /*007a*/ 	.short	(.L_29 - .L_28)
.L_28:
        /*007c*/ 	.word	0x00000000
        /*0080*/ 	.short	0x0008
        /*0082*/ 	.short	0x002c
        /*0084*/ 	.byte	0x00, 0xf0, 0x11, 0x00


	//----- nvinfo : EIATTR_KPARAM_INFO
	.align		4
.L_29:
        /*0088*/ 	.byte	0x04, 0x17
        /*008a*/ 	.short	(.L_31 - .L_30)
.L_30:
        /*008c*/ 	.word	0x00000000
        /*0090*/ 	.short	0x0007
        /*0092*/ 	.short	0x0028
        /*0094*/ 	.byte	0x00, 0xf0, 0x11, 0x00


	//----- nvinfo : EIATTR_KPARAM_INFO
	.align		4
.L_31:
        /*0098*/ 	.byte	0x04, 0x17
        /*009a*/ 	.short	(.L_33 - .L_32)
.L_32:
        /*009c*/ 	.word	0x00000000
        /*00a0*/ 	.short	0x0006
        /*00a2*/ 	.short	0x0024
        /*00a4*/ 	.byte	0x00, 0xf0, 0x11, 0x00


	//----- nvinfo : EIATTR_KPARAM_INFO
	.align		4
.L_33:
        /*00a8*/ 	.byte	0x04, 0x17
        /*00aa*/ 	.short	(.L_35 - .L_34)
.L_34:
        /*00ac*/ 	.word	0x00000000
        /*00b0*/ 	.short	0x0005
        /*00b2*/ 	.short	0x0020
        /*00b4*/ 	.byte	0x00, 0xf0, 0x11, 0x00


	//----- nvinfo : EIATTR_KPARAM_INFO
	.align		4
.L_35:
        /*00b8*/ 	.byte	0x04, 0x17
        /*00ba*/ 	.short	(.L_37 - .L_36)
.L_36:
        /*00bc*/ 	.word	0x00000000
        /*00c0*/ 	.short	0x0004
        /*00c2*/ 	.short	0x001c
        /*00c4*/ 	.byte	0x00, 0xf0, 0x11, 0x00


	//----- nvinfo : EIATTR_KPARAM_INFO
	.align		4
.L_37:
        /*00c8*/ 	.byte	0x04, 0x17
        /*00ca*/ 	.short	(.L_39 - .L_38)
.L_38:
        /*00cc*/ 	.word	0x00000000
        /*00d0*/ 	.short	0x0003
        /*00d2*/ 	.short	0x0018
        /*00d4*/ 	.byte	0x00, 0xf0, 0x11, 0x00


	//----- nvinfo : EIATTR_KPARAM_INFO
	.align		4
.L_39:
        /*00d8*/ 	.byte	0x04, 0x17
        /*00da*/ 	.short	(.L_41 - .L_40)
.L_40:
        /*00dc*/ 	.word	0x00000000
        /*00e0*/ 	.short	0x0002
        /*00e2*/ 	.short	0x0010
        /*00e4*/ 	.byte	0x00, 0xf5, 0x21, 0x00


	//----- nvinfo : EIATTR_KPARAM_INFO
	.align		4
.L_41:
        /*00e8*/ 	.byte	0x04, 0x17
        /*00ea*/ 	.short	(.L_43 - .L_42)
.L_42:
        /*00ec*/ 	.word	0x00000000
        /*00f0*/ 	.short	0x0001
        /*00f2*/ 	.short	0x0008
        /*00f4*/ 	.byte	0x00, 0xf5, 0x21, 0x00


	//----- nvinfo : EIATTR_KPARAM_INFO
	.align		4
.L_43:
        /*00f8*/ 	.byte	0x04, 0x17
        /*00fa*/ 	.short	(.L_45 - .L_44)
.L_44:
        /*00fc*/ 	.word	0x00000000
        /*0100*/ 	.short	0x0000
        /*0102*/ 	.short	0x0000
        /*0104*/ 	.byte	0x00, 0xf5, 0x21, 0x00


	//----- nvinfo : EIATTR_SPARSE_MMA_MASK
	.align		4
.L_45:
        /*0108*/ 	.byte	0x03, 0x50
        /*010a*/ 	.short	0x0000


	//----- nvinfo : EIATTR_MAXREG_COUNT
	.align		4
        /*010c*/ 	.byte	0x03, 0x1b
        /*010e*/ 	.short	0x00ff


	//----- nvinfo : EIATTR_MERCURY_ISA_VERSION
	.align		4
        /*0110*/ 	.byte	0x03, 0x5f
        /*0112*/ 	.short	0x0101


	//----- nvinfo : EIATTR_VRC_CTA_INIT_COUNT
	.align		4
        /*0114*/ 	.byte	0x02, 0x4a
	.zero		1
	.zero		1


	//----- nvinfo : EIATTR_EXIT_INSTR_OFFSETS
	.align		4
        /*0118*/ 	.byte	0x04, 0x1c
        /*011a*/ 	.short	(.L_47 - .L_46)


	//   ....[0]....
.L_46:
        /*011c*/ 	.word	0x00000100


	//   ....[1]....
        /*0120*/ 	.word	0x00000410


	//   ....[2]....
        /*0124*/ 	.word	0x00000480


	//----- nvinfo : EIATTR_CBANK_PARAM_SIZE
	.align		4
.L_47:
        /*0128*/ 	.byte	0x03, 0x19
        /*012a*/ 	.short	0x004c


	//----- nvinfo : EIATTR_PARAM_CBANK
	.align		4
        /*012c*/ 	.byte	0x04, 0x0a
        /*012e*/ 	.short	(.L_49 - .L_48)
	.align		4
.L_48:
        /*0130*/ 	.word	index@(.nv.constant0.max_pool2d_backward_kernel)
        /*0134*/ 	.short	0x0380
        /*0136*/ 	.short	0x004c


	//----- nvinfo : EIATTR_SW_WAR
	.align		4
.L_49:
        /*0138*/ 	.byte	0x04, 0x36
        /*013a*/ 	.short	(.L_51 - .L_50)
.L_50:
        /*013c*/ 	.word	0x00000008
.L_51:


//--------------------- .nv.info.max_pool2d_forward_kernel --------------------------
	.section	.nv.info.max_pool2d_forward_kernel,"",@"SHT_CUDA_INFO"
	.sectionflags	@""
	.align	4


	//----- nvinfo : EIATTR_CUDA_API_VERSION
	.align		4
        /*0000*/ 	.byte	0x04, 0x37
        /*0002*/ 	.short	(.L_53 - .L_52)
.L_52:
        /*0004*/ 	.word	0x00000082


	//----- nvinfo : EIATTR_KPARAM_INFO
	.align		4
.L_53:
        /*0008*/ 	.byte	0x04, 0x17
        /*000a*/ 	.short	(.L_55 - .L_54)
.L_54:
        /*000c*/ 	.word	0x00000000
        /*0010*/ 	.short	0x000e
        /*0012*/ 	.short	0x0044
        /*0014*/ 	.byte	0x00, 0xf0, 0x11, 0x00


	//----- nvinfo : EIATTR_KPARAM_INFO
	.align		4
.L_55:
        /*0018*/ 	.byte	0x04, 0x17
        /*001a*/ 	.short	(.L_57 - .L_56)
.L_56:
        /*001c*/ 	.word	0x00000000
        /*0020*/ 	.short	0x000d
        /*0022*/ 	.short	0x0040
        /*0024*/ 	.byte	0x00, 0xf0, 0x11, 0x00


	//----- nvinfo : EIATTR_KPARAM_INFO
	.align		4
.L_57:
        /*0028*/ 	.byte	0x04, 0x17
        /*002a*/ 	.short	(.L_59 - .L_58)
.L_58:
        /*002c*/ 	.word	0x00000000
        /*0030*/ 	.short	0x000c
        /*0032*/ 	.short	0x003c
        /*0034*/ 	.byte	0x00, 0xf0, 0x11, 0x00


	//----- nvinfo : EIATTR_KPARAM_INFO
	.align		4
.L_59:
        /*0038*/ 	.byte	0x04, 0x17
        /*003a*/ 	.short	(.L_61 - .L_60)
.L_60:
        /*003c*/ 	.word	0x00000000
        /*0040*/ 	.short	0x000b
        /*0042*/ 	.short	0x0038
        /*0044*/ 	.byte	0x00, 0xf0, 0x11, 0x00


	//----- nvinfo : EIATTR_KPARAM_INFO
	.align		4
.L_61:
        /*0048*/ 	.byte	0x04, 0x17
        /*004a*/ 	.short	(.L_63 - .L_62)
.L_62:
        /*004c*/ 	.word	0x00000000
        /*0050*/ 	.short	0x000a
        /*0052*/ 	.short	0x0034
        /*0054*/ 	.byte	0x00, 0xf0, 0x11, 0x00


	//----- nvinfo : EIATTR_KPARAM_INFO
	.align		4
.L_63:
        /*0058*/ 	.byte	0x04, 0x17
        /*005a*/ 	.short	(.L_65 - .L_64)
.L_64:
        /*005c*/ 	.word	0x00000000
        /*0060*/ 	.short	0x0009
        /*0062*/ 	.short	0x0030
        /*0064*/ 	.byte	0x00, 0xf0, 0x11, 0x00


	//----- nvinfo : EIATTR_KPARAM_INFO
	.align		4
.L_65:
        /*0068*/ 	.byte	0x04, 0x17
        /*006a*/ 	.short	(.L_67 - .L_66)
.L_66:
        /*006c*/ 	.word	0x00000000
        /*0070*/ 	.short	0x0008
        /*0072*/ 	.short	0x002c
        /*0074*/ 	.byte	0x00, 0xf0, 0x11, 0x00


	//----- nvinfo : EIATTR_KPARAM_INFO
	.align		4
.L_67:
        /*0078*/ 	.byte	0x04, 0x17
        /*007a*/ 	.short	(.L_69 - .L_68)
.L_68:
        /*007c*/ 	.word	0x00000000
        /*0080*/ 	.short	0x0007
        /*0082*/ 	.short	0x0028
        /*0084*/ 	.byte	0x00, 0xf0, 0x11, 0x00


	//----- nvinfo : EIATTR_KPARAM_INFO
	.align		4
.L_69:
        /*0088*/ 	.byte	0x04, 0x17
        /*008a*/ 	.short	(.L_71 - .L_70)
.L_70:
        /*008c*/ 	.word	0x00000000
        /*0090*/ 	.short	0x0006
        /*0092*/ 	.short	0x0024
        /*0094*/ 	.byte	0x00, 0xf0, 0x11, 0x00


	//----- nvinfo : EIATTR_KPARAM_INFO
	.align		4
.L_71:
        /*0098*/ 	.byte	0x04, 0x17
        /*009a*/ 	.short	(.L_73 - .L_72)
.L_72:
        /*009c*/ 	.word	0x00000000
        /*00a0*/ 	.short	0x0005
        /*00a2*/ 	.short	0x0020
        /*00a4*/ 	.byte	0x00, 0xf0, 0x11, 0x00


	//----- nvinfo : EIATTR_KPARAM_INFO
	.align		4
.L_73:
        /*00a8*/ 	.byte	0x04, 0x17
        /*00aa*/ 	.short	(.L_75 - .L_74)
.L_74:
        /*00ac*/ 	.word	0x00000000
        /*00b0*/ 	.short	0x0004
        /*00b2*/ 	.short	0x001c
        /*00b4*/ 	.byte	0x00, 0xf0, 0x11, 0x00


	//----- nvinfo : EIATTR_KPARAM_INFO
	.align		4
.L_75:
        /*00b8*/ 	.byte	0x04, 0x17
        /*00ba*/ 	.short	(.L_77 - .L_76)
.L_76:
        /*00bc*/ 	.word	0x00000000
        /*00c0*/ 	.short	0x0003
        /*00c2*/ 	.short	0x0018
        /*00c4*/ 	.byte	0x00, 0xf0, 0x11, 0x00


	//----- nvinfo : EIATTR_KPARAM_INFO
	.align		4
.L_77:
        /*00c8*/ 	.byte	0x04, 0x17
        /*00ca*/ 	.short	(.L_79 - .L_78)
.L_78:
        /*00cc*/ 	.word	0x00000000
        /*00d0*/ 	.short	0x0002
        /*00d2*/ 	.short	0x0010
        /*00d4*/ 	.byte	0x00, 0xf5, 0x21, 0x00


	//----- nvinfo : EIATTR_KPARAM_INFO
	.align		4
.L_79:
        /*00d8*/ 	.byte	0x04, 0x17
        /*00da*/ 	.short	(.L_81 - .L_80)
.L_80:
        /*00dc*/ 	.word	0x00000000
        /*00e0*/ 	.short	0x0001
        /*00e2*/ 	.short	0x0008
        /*00e4*/ 	.byte	0x00, 0xf5, 0x21, 0x00


	//----- nvinfo : EIATTR_KPARAM_INFO
	.align		4
.L_81:
        /*00e8*/ 	.byte	0x04, 0x17
        /*00ea*/ 	.short	(.L_83 - .L_82)
.L_82:
        /*00ec*/ 	.word	0x00000000
        /*00f0*/ 	.short	0x0000
        /*00f2*/ 	.short	0x0000
        /*00f4*/ 	.byte	0x00, 0xf5, 0x21, 0x00


	//----- nvinfo : EIATTR_SPARSE_MMA_MASK
	.align		4
.L_83:
        /*00f8*/ 	.byte	0x03, 0x50
        /*00fa*/ 	.short	0x0000


	//----- nvinfo : EIATTR_MAXREG_COUNT
	.align		4
        /*00fc*/ 	.byte	0x03, 0x1b
        /*00fe*/ 	.short	0x00ff


	//----- nvinfo : EIATTR_MERCURY_ISA_VERSION
	.align		4
        /*0100*/ 	.byte	0x03, 0x5f
        /*0102*/ 	.short	0x0101


	//----- nvinfo : EIATTR_VRC_CTA_INIT_COUNT
	.align		4
        /*0104*/ 	.byte	0x02, 0x4a
	.zero		1
	.zero		1


	//----- nvinfo : EIATTR_EXIT_INSTR_OFFSETS
	.align		4
        /*0108*/ 	.byte	0x04, 0x1c
        /*010a*/ 	.short	(.L_85 - .L_84)


	//   ....[0]....
.L_84:
        /*010c*/ 	.word	0x00000100


	//   ....[1]....
        /*0110*/ 	.word	0x000011b0


	//----- nvinfo : EIATTR_CRS_STACK_SIZE
	.align		4
.L_85:
        /*0114*/ 	.byte	0x04, 0x1e
        /*0116*/ 	.short	(.L_87 - .L_86)
.L_86:
        /*0118*/ 	.word	0x00000000


	//----- nvinfo : EIATTR_CBANK_PARAM_SIZE
	.align		4
.L_87:
        /*011c*/ 	.byte	0x03, 0x19
        /*011e*/ 	.short	0x0048


	//----- nvinfo : EIATTR_PARAM_CBANK
	.align		4
        /*0120*/ 	.byte	0x04, 0x0a
        /*0122*/ 	.short	(.L_89 - .L_88)
	.align		4
.L_88:
        /*0124*/ 	.word	index@(.nv.constant0.max_pool2d_forward_kernel)
        /*0128*/ 	.short	0x0380
        /*012a*/ 	.short	0x0048


	//----- nvinfo : EIATTR_SW_WAR
	.align		4
.L_89:
        /*012c*/ 	.byte	0x04, 0x36
        /*012e*/ 	.short	(.L_91 - .L_90)
.L_90:
        /*0130*/ 	.word	0x00000008
.L_91:


//--------------------- .nv.callgraph             --------------------------
	.section	.nv.callgraph,"",@"SHT_CUDA_CALLGRAPH"
	.align	4
	.sectionentsize	8
	.align		4
        /*0000*/ 	.word	0x00000000
	.align		4
        /*0004*/ 	.word	0xffffffff
	.align		4
        /*0008*/ 	.word	0x00000000
	.align		4
        /*000c*/ 	.word	0xfffffffe
	.align		4
        /*0010*/ 	.word	0x00000000
	.align		4
        /*0014*/ 	.word	0xfffffffd
	.align		4
        /*0018*/ 	.word	0x00000000
	.align		4
        /*001c*/ 	.word	0xfffffffc


//--------------------- .text.max_pool2d_backward_kernel --------------------------
	.section	.text.max_pool2d_backward_kernel,"ax",@progbits
	.align	128
        .global         max_pool2d_backward_kernel
        .type           max_pool2d_backward_kernel,@function
        .size           max_pool2d_backward_kernel,(.L_x_11 - max_pool2d_backward_kernel)
        .other          max_pool2d_backward_kernel,@"STO_CUDA_ENTRY STV_DEFAULT"
max_pool2d_backward_kernel:
.text.max_pool2d_backward_kernel:
[----:B------:R-:W-:Y:S01]  /*0000*/  LDC R1, c[0x0][0x37c] ;  /* 0x0000df00ff017b82 */ /* 0x000fe20000000800 */
[----:B------:R-:W0:Y:S07]  /*0010*/  S2R R2, SR_TID.Y ;  /* 0x0000000000027919 */ /* 0x000e2e0000002200 */
[----:B------:R-:W1:Y:S01]  /*0020*/  LDC R0, c[0x0][0x360] ;  /* 0x0000d800ff007b82 */ /* 0x000e620000000800 */
[----:B------:R-:W1:Y:S07]  /*0030*/  S2R R3, SR_TID.X ;  /* 0x0000000000037919 */ /* 0x000e6e0000002100 */
[----:B------:R-:W0:Y:S08]  /*0040*/  S2UR UR5, SR_CTAID.Y ;  /* 0x00000000000579c3 */ /* 0x000e300000002600 */
[----:B------:R-:W0:Y:S08]  /*0050*/  LDC R5, c[0x0][0x364] ;  /* 0x0000d900ff057b82 */ /* 0x000e300000000800 */
[----:B------:R-:W1:Y:S08]  /*0060*/  S2UR UR4, SR_CTAID.X ;  /* 0x00000000000479c3 */ /* 0x000e700000002500 */
[----:B------:R-:W2:Y:S08]  /*0070*/  LDC.64 R6, c[0x0][0x3b0] ;  /* 0x0000ec00ff067b82 */ /* 0x000eb00000000a00 */
[----:B------:R-:W3:Y:S01]  /*0080*/  LDC.64 R8, c[0x0][0x398] ;  /* 0x0000e600ff087b82 */ /* 0x000ee20000000a00 */
[----:B0-----:R-:W-:-:S07]  /*0090*/  IMAD R5, R5, UR5, R2 ;  /* 0x0000000505057c24 */ /* 0x001fce000f8e0202 */
[----:B------:R-:W0:Y:S01]  /*00a0*/  S2UR UR6, SR_CTAID.Z ;  /* 0x00000000000679c3 */ /* 0x000e220000002700 */
[----:B-1----:R-:W-:Y:S01]  /*00b0*/  IMAD R0, R0, UR4, R3 ;  /* 0x0000000400007c24 */ /* 0x002fe2000f8e0203 */
[----:B--2---:R-:W-:-:S04]  /*00c0*/  ISETP.GE.AND P0, PT, R5, R6, PT ;  /* 0x000000060500720c */ /* 0x004fc80003f06270 */
[----:B------:R-:W-:Y:S01]  /*00d0*/  ISETP.GE.OR P0, PT, R0, R7, P0 ;  /* 0x000000070000720c */ /* 0x000fe20000706670 */
[----:B---3--:R-:W-:-:S05]  /*00e0*/  IMAD R2, R9, R8, RZ ;  /* 0x0000000809027224 */ /* 0x008fca00078e02ff */
[----:B0-----:R-:W-:-:S13]  /*00f0*/  ISETP.LE.OR P0, PT, R2, UR6, P0 ;  /* 0x0000000602007c0c */ /* 0x001fda0008703670 */
[----:B------:R-:W-:Y:S05]  /*0100*/  @P0 EXIT ;  /* 0x000000000000094d */ /* 0x000fea0003800000 */
[----:B------:R-:W0:Y:S01]  /*0110*/  LDC.64 R2, c[0x0][0x388] ;  /* 0x0000e200ff027b82 */ /* 0x000e220000000a00 */
[----:B------:R-:W1:Y:S01]  /*0120*/  LDCU.64 UR4, c[0x0][0x358] ;  /* 0x00006b00ff0477ac */ /* 0x000e620008000a00 */
[----:B------:R-:W-:Y:S01]  /*0130*/  IMAD R4, R6, UR6, R5 ;  /* 0x0000000606047c24 */ /* 0x000fe2000f8e0205 */
[----:B------:R-:W2:Y:S03]  /*0140*/  LDCU.64 UR8, c[0x0][0x3b8] ;  /* 0x00007700ff0877ac */ /* 0x000ea60008000a00 */
[----:B------:R-:W-:Y:S02]  /*0150*/  IMAD R4, R4, R7, R0 ;  /* 0x0000000704047224 */ /* 0x000fe400078e0200 */
[----:B------:R-:W3:Y:S02]  /*0160*/  LDC R6, c[0x0][0x3ac] ;  /* 0x0000eb00ff067b82 */ /* 0x000ee40000000800 */
[----:B0-----:R-:W-:-:S06]  /*0170*/  IMAD.WIDE R2, R4, 0x4, R2 ;  /* 0x0000000404027825 */ /* 0x001fcc00078e0202 */
[----:B-1----:R0:W4:Y:S01]  /*0180*/  LDG.E R2, desc[UR4][R2.64] ;  /* 0x0000000402027981 */ /* 0x002122000c1e1900 */
[----:B---3--:R-:W-:-:S04]  /*0190*/  IABS R12, R6 ;  /* 0x00000006000c7213 */ /* 0x008fc80000000000 */
[----:B------:R-:W1:Y:S08]  /*01a0*/  I2F.RP R10, R12 ;  /* 0x0000000c000a7306 */ /* 0x000e700000209400 */
[----:B-1----:R-:W1:Y:S02]  /*01b0*/  MUFU.RCP R10, R10 ;  /* 0x0000000a000a7308 */ /* 0x002e640000001000 */
[----:B-1----:R-:W-:-:S06]  /*01c0*/  IADD3 R8, PT, PT, R10, 0xffffffe, RZ ;  /* 0x0ffffffe0a087810 */ /* 0x002fcc0007ffe0ff */
[----:B------:R1:W3:Y:S02]  /*01d0*/  F2I.FTZ.U32.TRUNC.NTZ R9, R8 ;  /* 0x0000000800097305 */ /* 0x0002e4000021f000 */
[----:B-1----:R-:W-:Y:S02]  /*01e0*/  HFMA2 R8, -RZ, RZ, 0, 0 ;  /* 0x00000000ff087431 */ /* 0x002fe400000001ff */
[----:B---3--:R-:W-:-:S04]  /*01f0*/  IMAD.MOV R11, RZ, RZ, -R9 ;  /* 0x000000ffff0b7224 */ /* 0x008fc800078e0a09 */
[----:B0-----:R-:W-:-:S04]  /*0200*/  IMAD R3, R11, R12, RZ ;  /* 0x0000000c0b037224 */ /* 0x001fc800078e02ff */
[----:B------:R-:W-:Y:S01]  /*0210*/  IMAD.HI.U32 R9, R9, R3, R8 ;  /* 0x0000000309097227 */ /* 0x000fe200078e0008 */
[----:B----4-:R-:W0:Y:S02]  /*0220*/  F2I.TRUNC.NTZ R7, R2 ;  /* 0x0000000200077305 */ /* 0x010e24000020f100 */
[----:B0-----:R-:W-:Y:S02]  /*0230*/  IABS R11, R7 ;  /* 0x00000007000b7213 */ /* 0x001fe40000000000 */
[----:B------:R-:W-:-:S03]  /*0240*/  LOP3.LUT R2, R7, R6, RZ, 0x3c, !PT ;  /* 0x0000000607027212 */ /* 0x000fc600078e3cff */
[----:B------:R-:W-:Y:S01]  /*0250*/  IMAD.MOV.U32 R3, RZ, RZ, R11 ;  /* 0x000000ffff037224 */ /* 0x000fe200078e000b */
[----:B------:R-:W-:-:S03]  /*0260*/  ISETP.GE.AND P1, PT, R2, RZ, PT ;  /* 0x000000ff0200720c */ /* 0x000fc60003f26270 */
[----:B------:R-:W-:-:S05]  /*0270*/  IMAD.HI.U32 R9, R9, R3, RZ ;  /* 0x0000000309097227 */ /* 0x000fca00078e00ff */
[----:B------:R-:W-:-:S05]  /*0280*/  IADD3 R10, PT, PT, -R9, RZ, RZ ;  /* 0x000000ff090a7210 */ /* 0x000fca0007ffe1ff */
[----:B------:R-:W-:-:S05]  /*0290*/  IMAD R3, R12, R10, R3 ;  /* 0x0000000a0c037224 */ /* 0x000fca00078e0203 */
[----:B------:R-:W-:-:S13]  /*02a0*/  ISETP.GT.U32.AND P2, PT, R12, R3, PT ;  /* 0x000000030c00720c */ /* 0x000fda0003f44070 */
[----:B------:R-:W-:Y:S01]  /*02b0*/  @!P2 IMAD.IADD R3, R3, 0x1, -R12 ;  /* 0x000000010303a824 */ /* 0x000fe200078e0a0c */
[----:B------:R-:W-:Y:S02]  /*02c0*/  @!P2 IADD3 R9, PT, PT, R9, 0x1, RZ ;  /* 0x000000010909a810 */ /* 0x000fe40007ffe0ff */
[----:B------:R-:W-:Y:S02]  /*02d0*/  ISETP.NE.AND P2, PT, R6, RZ, PT ;  /* 0x000000ff0600720c */ /* 0x000fe40003f45270 */
[----:B------:R-:W-:Y:S02]  /*02e0*/  ISETP.GE.U32.AND P0, PT, R3, R12, PT ;  /* 0x0000000c0300720c */ /* 0x000fe40003f06070 */
[----:B------:R-:W2:Y:S08]  /*02f0*/  LDC.64 R12, c[0x0][0x3c0] ;  /* 0x0000f000ff0c7b82 */ /* 0x000eb00000000a00 */
[----:B------:R-:W0:Y:S03]  /*0300*/  LDC.64 R2, c[0x0][0x3a0] ;  /* 0x0000e800ff027b82 */ /* 0x000e260000000a00 */
[----:B------:R-:W-:-:S05]  /*0310*/  @P0 VIADD R9, R9, 0x1 ;  /* 0x0000000109090836 */ /* 0x000fca0000000000 */
[----:B------:R-:W-:Y:S02]  /*0320*/  @!P1 IADD3 R9, PT, PT, -R9, RZ, RZ ;  /* 0x000000ff09099210 */ /* 0x000fe40007ffe1ff */
[----:B------:R-:W-:-:S05]  /*0330*/  @!P2 LOP3.LUT R9, RZ, R6, RZ, 0x33, !PT ;  /* 0x00000006ff09a212 */ /* 0x000fca00078e33ff */
[----:B------:R-:W-:Y:S02]  /*0340*/  IMAD.MOV R10, RZ, RZ, -R9 ;  /* 0x000000ffff0a7224 */ /* 0x000fe400078e0a09 */
[----:B--2---:R-:W-:Y:S02]  /*0350*/  IMAD R8, R5, UR8, -R12 ;  /* 0x0000000805087c24 */ /* 0x004fe4000f8e0a0c */
[----:B------:R-:W-:Y:S02]  /*0360*/  IMAD R5, R6, R10, R7 ;  /* 0x0000000a06057224 */ /* 0x000fe400078e0207 */
[----:B------:R-:W-:Y:S01]  /*0370*/  IMAD R0, R0, UR9, -R13 ;  /* 0x0000000900007c24 */ /* 0x000fe2000f8e0a0d */
[----:B------:R-:W-:Y:S01]  /*0380*/  IADD3 R9, PT, PT, R9, R8, RZ ;  /* 0x0000000809097210 */ /* 0x000fe20007ffe0ff */
[----:B------:R-:W1:Y:S03]  /*0390*/  LDC.64 R6, c[0x0][0x380] ;  /* 0x0000e000ff067b82 */ /* 0x000e660000000a00 */
[----:B------:R-:W-:-:S02]  /*03a0*/  IADD3 R0, PT, PT, R5, R0, RZ ;  /* 0x0000000005007210 */ /* 0x000fc40007ffe0ff */
[C---:B0-----:R-:W-:Y:S02]  /*03b0*/  ISETP.GE.AND P0, PT, R9.reuse, R2, PT ;  /* 0x000000020900720c */ /* 0x041fe40003f06270 */
[C---:B------:R-:W-:Y:S02]  /*03c0*/  ISETP.GE.AND P1, PT, R0.reuse, R3, PT ;  /* 0x000000030000720c */ /* 0x040fe40003f26270 */
[----:B------:R-:W-:Y:S02]  /*03d0*/  ISETP.GT.AND P0, PT, R9, -0x1, !P0 ;  /* 0xffffffff0900780c */ /* 0x000fe40004704270 */
[----:B------:R-:W-:-:S04]  /*03e0*/  ISETP.GT.AND P1, PT, R0, -0x1, !P1 ;  /* 0xffffffff0000780c */ /* 0x000fc80004f24270 */
[----:B------:R-:W-:Y:S01]  /*03f0*/  PLOP3.LUT P0, PT, P0, P1, PT, 0x80, 0x8 ;  /* 0x000000000008781c */ /* 0x000fe20000703070 */
[----:B-1----:R-:W-:-:S12]  /*0400*/  IMAD.WIDE R4, R4, 0x4, R6 ;  /* 0x0000000404047825 */ /* 0x002fd800078e0206 */
[----:B------:R-:W-:Y:S05]  /*0410*/  @!P0 EXIT ;  /* 0x000000000000894d */ /* 0x000fea0003800000 */
[----:B------:R-:W2:Y:S01]  /*0420*/  LDG.E R5, desc[UR4][R4.64] ;  /* 0x0000000404057981 */ /* 0x000ea2000c1e1900 */
[----:B------:R-:W0:Y:S01]  /*0430*/  LDC.64 R6, c[0x0][0x390] ;  /* 0x0000e400ff067b82 */ /* 0x000e220000000a00 */
[----:B------:R-:W-:-:S04]  /*0440*/  IMAD R2, R2, UR6, R9 ;  /* 0x0000000602027c24 */ /* 0x000fc8000f8e0209 */
[----:B------:R-:W-:-:S04]  /*0450*/  IMAD R3, R2, R3, R0 ;  /* 0x0000000302037224 */ /* 0x000fc800078e0200 */
[----:B0-----:R-:W-:-:S05]  /*0460*/  IMAD.WIDE R2, R3, 0x4, R6 ;  /* 0x0000000403027825 */ /* 0x001fca00078e0206 */
[----:B--2---:R-:W-:Y:S01]  /*0470*/  REDG.E.ADD.F32.FTZ.RN.STRONG.GPU desc[UR4][R2.64], R5 ;  /* 0x00000005020079a6 */ /* 0x004fe2000c12f304 */
[----:B------:R-:W-:Y:S05]  /*0480*/  EXIT ;  /* 0x000000000000794d */ /* 0x000fea0003800000 */
.L_x_0:
[----:B------:R-:W-:-:S00]  /*0490*/  BRA `(.L_x_0) ;  /* 0xfffffffc00fc7947 */ /* 0x000fc0000383ffff */
[----:B------:R-:W-:-:S00]  /*04a0*/  NOP ;  /* 0x0000000000007918 */ /* 0x000fc00000000000 */
        /* <DEDUP_REMOVED lines=13> */
.L_x_11:


//--------------------- .text.max_pool2d_forward_kernel --------------------------
	.section	.text.max_pool2d_forward_kernel,"ax",@progbits
	.align	128
        .global         max_pool2d_forward_kernel
        .type           max_pool2d_forward_kernel,@function
        .size           max_pool2d_forward_kernel,(.L_x_12 - max_pool2d_forward_kernel)
        .other          max_pool2d_forward_kernel,@"STO_CUDA_ENTRY STV_DEFAULT"
max_pool2d_forward_kernel:
.text.max_pool2d_forward_kernel:
[----:B------:R-:W-:Y:S01]  /*0000*/  LDC R1, c[0x0][0x37c] ;  /* 0x0000df00ff017b82 */ /* 0x000fe20000000800 */
[----:B------:R-:W0:Y:S07]  /*0010*/  S2R R0, SR_TID.Y ;  /* 0x0000000000007919 */ /* 0x000e2e0000002200 */
[----:B------:R-:W1:Y:S01]  /*0020*/  LDC R12, c[0x0][0x360] ;  /* 0x0000d800ff0c7b82 */ /* 0x000e620000000800 */
[----:B------:R-:W2:Y:S01]  /*0030*/  LDCU.64 UR6, c[0x0][0x3b0] ;  /* 0x00007600ff0677ac */ /* 0x000ea20008000a00 */
[----:B------:R-:W1:Y:S01]  /*0040*/  S2R R3, SR_TID.X ;  /* 0x0000000000037919 */ /* 0x000e620000002100 */
[----:B------:R-:W3:Y:S05]  /*0050*/  S2R R10, SR_CTAID.Z ;  /* 0x00000000000a7919 */ /* 0x000eea0000002700 */
[----:B------:R-:W0:Y:S08]  /*0060*/  S2UR UR5, SR_CTAID.Y ;  /* 0x00000000000579c3 */ /* 0x000e300000002600 */
[----:B------:R-:W0:Y:S08]  /*0070*/  LDC R11, c[0x0][0x364] ;  /* 0x0000d900ff0b7b82 */ /* 0x000e300000000800 */
[----:B------:R-:W1:Y:S08]  /*0080*/  S2UR UR4, SR_CTAID.X ;  /* 0x00000000000479c3 */ /* 0x000e700000002500 */
[----:B------:R-:W4:Y:S01]  /*0090*/  LDC.64 R4, c[0x0][0x398] ;  /* 0x0000e600ff047b82 */ /* 0x000f220000000a00 */
[----:B0-----:R-:W-:-:S05]  /*00a0*/  IMAD R11, R11, UR5, R0 ;  /* 0x000000050b0b7c24 */ /* 0x001fca000f8e0200 */
[----:B--2---:R-:W-:Y:S01]  /*00b0*/  ISETP.GE.AND P0, PT, R11, UR6, PT ;  /* 0x000000060b007c0c */ /* 0x004fe2000bf06270 */
[----:B-1----:R-:W-:-:S05]  /*00c0*/  IMAD R12, R12, UR4, R3 ;  /* 0x000000040c0c7c24 */ /* 0x002fca000f8e0203 */
[----:B------:R-:W-:Y:S01]  /*00d0*/  ISETP.GE.OR P0, PT, R12, UR7, P0 ;  /* 0x000000070c007c0c */ /* 0x000fe20008706670 */
[----:B----4-:R-:W-:-:S05]  /*00e0*/  IMAD R3, R5, R4, RZ ;  /* 0x0000000405037224 */ /* 0x010fca00078e02ff */
[----:B---3--:R-:W-:-:S13]  /*00f0*/  ISETP.GE.OR P0, PT, R10, R3, P0 ;  /* 0x000000030a00720c */ /* 0x008fda0000706670 */
[----:B------:R-:W-:Y:S05]  /*0100*/  @P0 EXIT ;  /* 0x000000000000094d */ /* 0x000fea0003800000 */
[----:B------:R-:W-:Y:S01]  /*0110*/  IABS R7, R5 ;  /* 0x0000000500077213 */ /* 0x000fe20000000000 */
[----:B------:R-:W0:Y:S01]  /*0120*/  LDCU.64 UR6, c[0x0][0x3a8] ;  /* 0x00007500ff0677ac */ /* 0x000e220008000a00 */
[----:B------:R-:W-:Y:S02]  /*0130*/  IMAD.MOV.U32 R13, RZ, RZ, RZ ;  /* 0x000000ffff0d7224 */ /* 0x000fe400078e00ff */
[----:B------:R-:W1:Y:S01]  /*0140*/  I2F.RP R0, R7 ;  /* 0x0000000700007306 */ /* 0x000e620000209400 */
[----:B------:R-:W2:Y:S01]  /*0150*/  LDCU.64 UR4, c[0x0][0x3b8] ;  /* 0x00007700ff0477ac */ /* 0x000ea20008000a00 */
[----:B------:R-:W3:Y:S06]  /*0160*/  LDCU.64 UR8, c[0x0][0x358] ;  /* 0x00006b00ff0877ac */ /* 0x000eec0008000a00 */
[----:B-1----:R-:W1:Y:S01]  /*0170*/  MUFU.RCP R0, R0 ;  /* 0x0000000000007308 */ /* 0x002e620000001000 */
[----:B0-----:R-:W-:-:S04]  /*0180*/  UISETP.GE.AND UP0, UPT, UR7, 0x1, UPT ;  /* 0x000000010700788c */ /* 0x001fc8000bf06270 */
[----:B------:R-:W-:Y:S01]  /*0190*/  UISETP.LT.OR UP0, UPT, UR6, 0x1, !UP0 ;  /* 0x000000010600788c */ /* 0x000fe2000c701670 */
[----:B-1----:R-:W-:-:S04]  /*01a0*/  VIADD R2, R0, 0xffffffe ;  /* 0x0ffffffe00027836 */ /* 0x002fc80000000000 */
[----:B------:R0:W1:Y:S02]  /*01b0*/  F2I.FTZ.U32.TRUNC.NTZ R3, R2 ;  /* 0x0000000200037305 */ /* 0x000064000021f000 */
[----:B0-----:R-:W-:Y:S02]  /*01c0*/  IMAD.MOV.U32 R2, RZ, RZ, RZ ;  /* 0x000000ffff027224 */ /* 0x001fe400078e00ff */
[----:B-1----:R-:W-:-:S04]  /*01d0*/  IMAD.MOV R4, RZ, RZ, -R3 ;  /* 0x000000ffff047224 */ /* 0x002fc800078e0a03 */
[----:B------:R-:W-:Y:S01]  /*01e0*/  IMAD R9, R4, R7, RZ ;  /* 0x0000000704097224 */ /* 0x000fe200078e02ff */
[----:B------:R-:W-:-:S03]  /*01f0*/  IABS R4, R10 ;  /* 0x0000000a00047213 */ /* 0x000fc60000000000 */
[----:B------:R-:W-:-:S06]  /*0200*/  IMAD.HI.U32 R3, R3, R9, R2 ;  /* 0x0000000903037227 */ /* 0x000fcc00078e0002 */
[----:B------:R-:W-:-:S04]  /*0210*/  IMAD.HI.U32 R9, R3, R4, RZ ;  /* 0x0000000403097227 */ /* 0x000fc800078e00ff */
[----:B------:R-:W-:-:S04]  /*0220*/  IMAD.MOV R0, RZ, RZ, -R9 ;  /* 0x000000ffff007224 */ /* 0x000fc800078e0a09 */
[----:B------:R-:W-:-:S05]  /*0230*/  IMAD R0, R7, R0, R4 ;  /* 0x0000000007007224 */ /* 0x000fca00078e0204 */
[----:B------:R-:W-:-:S13]  /*0240*/  ISETP.GT.U32.AND P1, PT, R7, R0, PT ;  /* 0x000000000700720c */ /* 0x000fda0003f24070 */
[----:B------:R-:W-:Y:S02]  /*0250*/  @!P1 IMAD.IADD R0, R0, 0x1, -R7 ;  /* 0x0000000100009824 */ /* 0x000fe400078e0a07 */
[----:B------:R-:W-:Y:S01]  /*0260*/  @!P1 VIADD R9, R9, 0x1 ;  /* 0x0000000109099836 */ /* 0x000fe20000000000 */
[----:B------:R-:W-:Y:S02]  /*0270*/  ISETP.NE.AND P1, PT, R5, RZ, PT ;  /* 0x000000ff0500720c */ /* 0x000fe40003f25270 */
[----:B------:R-:W-:Y:S02]  /*0280*/  ISETP.GE.U32.AND P0, PT, R0, R7, PT ;  /* 0x000000070000720c */ /* 0x000fe40003f06070 */
[----:B------:R-:W-:Y:S01]  /*0290*/  LOP3.LUT R0, R10, R5, RZ, 0x3c, !PT ;  /* 0x000000050a007212 */ /* 0x000fe200078e3cff */
[----:B------:R-:W2:Y:S03]  /*02a0*/  LDC.64 R6, c[0x0][0x3c0] ;  /* 0x0000f000ff067b82 */ /* 0x000ea60000000a00 */
[----:B------:R-:W-:-:S07]  /*02b0*/  ISETP.GE.AND P2, PT, R0, RZ, PT ;  /* 0x000000ff0000720c */ /* 0x000fce0003f46270 */
[----:B------:R-:W-:-:S06]  /*02c0*/  @P0 VIADD R9, R9, 0x1 ;  /* 0x0000000109090836 */ /* 0x000fcc0000000000 */
[----:B------:R-:W-:Y:S01]  /*02d0*/  @!P2 IMAD.MOV R9, RZ, RZ, -R9 ;  /* 0x000000ffff09a224 */ /* 0x000fe200078e0a09 */
[----:B------:R-:W-:-:S05]  /*02e0*/  @!P1 LOP3.LUT R9, RZ, R5, RZ, 0x33, !PT ;  /* 0x00000005ff099212 */ /* 0x000fca00078e33ff */
[----:B------:R-:W-:Y:S02]  /*02f0*/  IMAD.MOV R0, RZ, RZ, -R9 ;  /* 0x000000ffff007224 */ /* 0x000fe400078e0a09 */
[----:B--2---:R-:W-:Y:S02]  /*0300*/  IMAD R8, R11, UR4, -R6 ;  /* 0x000000040b087c24 */ /* 0x004fe4000f8e0a06 */
[----:B------:R-:W-:Y:S02]  /*0310*/  IMAD R10, R5, R0, R10 ;  /* 0x00000000050a7224 */ /* 0x000fe400078e020a */
[----:B------:R-:W-:Y:S02]  /*0320*/  IMAD R7, R12, UR5, -R7 ;  /* 0x000000050c077c24 */ /* 0x000fe4000f8e0a07 */
[----:B------:R-:W-:Y:S01]  /*0330*/  IMAD.MOV.U32 R6, RZ, RZ, -0x800001 ;  /* 0xff7fffffff067424 */ /* 0x000fe200078e00ff */
[----:B---3--:R-:W-:Y:S06]  /*0340*/  BRA.U UP0, `(.L_x_1) ;  /* 0x0000000d006c7547 */ /* 0x008fec000b800000 */
[----:B------:R-:W-:Y:S01]  /*0350*/  IMAD R5, R9, R5, R10 ;  /* 0x0000000509057224 */ /* 0x000fe200078e020a */
[----:B------:R-:W-:Y:S01]  /*0360*/  SHF.R.S32.HI R4, RZ, 0x1f, R7 ;  /* 0x0000001fff047819 */ /* 0x000fe20000011407 */
[----:B------:R-:W-:Y:S01]  /*0370*/  IMAD.MOV.U32 R6, RZ, RZ, -0x800001 ;  /* 0xff7fffffff067424 */ /* 0x000fe200078e00ff */
[----:B------:R-:W-:Y:S01]  /*0380*/  ULOP3.LUT UR5, UR7, 0x7, URZ, 0xc0, !UPT ;  /* 0x0000000707057892 */ /* 0x000fe2000f8ec0ff */
[----:B------:R-:W-:Y:S01]  /*0390*/  IMAD.MOV.U32 R0, RZ, RZ, RZ ;  /* 0x000000ffff007224 */ /* 0x000fe200078e00ff */
[----:B------:R-:W-:-:S10]  /*03a0*/  UMOV UR4, URZ ;  /* 0x000000ff00047c82 */ /* 0x000fd40008000000 */
.L_x_9:
[----:B0-----:R-:W0:Y:S01]  /*03b0*/  LDCU.128 UR12, c[0x0][0x3a0] ;  /* 0x00007400ff0c77ac */ /* 0x001e220008000c00 */
[----:B------:R-:W-:Y:S02]  /*03c0*/  VIADD R2, R8, UR4 ;  /* 0x0000000408027c36 */ /* 0x000fe40008000000 */
[----:B------:R-:W-:Y:S01]  /*03d0*/  IMAD.MOV.U32 R18, RZ, RZ, RZ ;  /* 0x000000ffff127224 */ /* 0x000fe200078e00ff */
[----:B------:R-:W-:Y:S01]  /*03e0*/  UMOV UR6, UR4 ;  /* 0x0000000400067c82 */ /* 0x000fe20008000000 */
[----:B------:R-:W-:Y:S01]  /*03f0*/  UIADD3 UR4, UPT, UPT, UR4, 0x1, URZ ;  /* 0x0000000104047890 */ /* 0x000fe2000fffe0ff */
[----:B0-----:R-:W-:Y:S01]  /*0400*/  IMAD.U32 R13, RZ, RZ, UR15 ;  /* 0x0000000fff0d7e24 */ /* 0x001fe2000f8e00ff */
[----:B------:R-:W-:Y:S01]  /*0410*/  ISETP.GE.AND P0, PT, R2, UR12, PT ;  /* 0x0000000c02007c0c */ /* 0x000fe2000bf06270 */
[----:B------:R-:W-:Y:S01]  /*0420*/  IMAD R14, R5, UR12, R2 ;  /* 0x0000000c050e7c24 */ /* 0x000fe2000f8e0202 */
[----:B------:R-:W-:Y:S02]  /*0430*/  UISETP.NE.AND UP0, UPT, UR4, UR14, UPT ;  /* 0x0000000e0400728c */ /* 0x000fe4000bf05270 */
[----:B------:R-:W-:Y:S01]  /*0440*/  ISETP.GE.U32.AND P1, PT, R13, 0x8, PT ;  /* 0x000000080d00780c */ /* 0x000fe20003f26070 */
[----:B------:R-:W-:Y:S01]  /*0450*/  IMAD R14, R14, UR13, RZ ;  /* 0x0000000d0e0e7c24 */ /* 0x000fe2000f8e02ff */
[----:B------:R-:W-:-:S11]  /*0460*/  ISETP.GT.AND P0, PT, R2, -0x1, !P0 ;  /* 0xffffffff0200780c */ /* 0x000fd60004704270 */
[----:B------:R-:W-:Y:S05]  /*0470*/  @!P1 BRA `(.L_x_2) ;  /* 0x0000000400749947 */ /* 0x000fea0003800000 */
[----:B------:R-:W0:Y:S01]  /*0480*/  LDC R15, c[0x0][0x3ac] ;  /* 0x0000eb00ff0f7b82 */ /* 0x000e220000000800 */
[----:B------:R-:W-:Y:S01]  /*0490*/  LOP3.LUT R19, R13, 0x7ffffff8, RZ, 0xc0, !PT ;  /* 0x7ffffff80d137812 */ /* 0x000fe200078ec0ff */
[----:B------:R-:W-:Y:S01]  /*04a0*/  IMAD.MOV.U32 R18, RZ, RZ, RZ ;  /* 0x000000ffff127224 */ /* 0x000fe200078e00ff */
[----:B------:R-:W-:Y:S01]  /*04b0*/  SHF.R.S32.HI R21, RZ, 0x1f, R14 ;  /* 0x0000001fff157819 */ /* 0x000fe2000001140e */
[----:B------:R-:W1:Y:S01]  /*04c0*/  LDCU UR7, c[0x0][0x3a4] ;  /* 0x00007480ff0777ac */ /* 0x000e620008000800 */
[----:B------:R-:W2:Y:S05]  /*04d0*/  LDCU.64 UR10, c[0x0][0x380] ;  /* 0x00007000ff0a77ac */ /* 0x000eaa0008000a00 */
.L_x_3:
[----:B------:R-:W-:Y:S01]  /*04e0*/  IMAD.IADD R13, R7, 0x1, R18 ;  /* 0x00000001070d7824 */ /* 0x000fe200078e0212 */
[----:B-1----:R-:W-:Y:S01]  /*04f0*/  UMOV UR13, UR7 ;  /* 0x00000007000d7c82 */ /* 0x002fe20008000000 */
[----:B------:R-:W-:Y:S01]  /*0500*/  IADD3 R20, P3, P4, R14, R18, R7 ;  /* 0x000000120e147210 */ /* 0x000fe20007c7e007 */
[----:B------:R-:W-:Y:S02]  /*0510*/  IMAD.MOV.U32 R23, RZ, RZ, -0x800001 ;  /* 0xff7fffffff177424 */ /* 0x000fe400078e00ff */
[C---:B------:R-:W-:Y:S01]  /*0520*/  ISETP.GE.AND P1, PT, R13.reuse, UR13, PT ;  /* 0x0000000d0d007c0c */ /* 0x040fe2000bf26270 */
[C---:B------:R-:W-:Y:S02]  /*0530*/  VIADD R16, R13.reuse, 0x1 ;  /* 0x000000010d107836 */ /* 0x040fe40000000000 */
[C---:B------:R-:W-:Y:S01]  /*0540*/  VIADD R22, R13.reuse, 0x2 ;  /* 0x000000020d167836 */ /* 0x040fe20000000000 */
[C---:B------:R-:W-:Y:S01]  /*0550*/  ISETP.GT.AND P1, PT, R13.reuse, -0x1, !P1 ;  /* 0xffffffff0d00780c */ /* 0x040fe20004f24270 */
[----:B------:R-:W-:Y:S01]  /*0560*/  VIADD R24, R13, 0x3 ;  /* 0x000000030d187836 */ /* 0x000fe20000000000 */
[----:B------:R-:W-:-:S02]  /*0570*/  ISETP.GE.AND P2, PT, R16, UR13, PT ;  /* 0x0000000d10007c0c */ /* 0x000fc4000bf46270 */
[----:B------:R-:W-:Y:S02]  /*0580*/  PLOP3.LUT P1, PT, P0, P1, PT, 0x80, 0x8 ;  /* 0x000000000008781c */ /* 0x000fe40000723070 */
[----:B------:R-:W-:Y:S02]  /*0590*/  ISETP.GT.AND P2, PT, R16, -0x1, !P2 ;  /* 0xffffffff1000780c */ /* 0x000fe40005744270 */
[----:B------:R-:W-:Y:S02]  /*05a0*/  SHF.R.S32.HI R16, RZ, 0x1f, R18 ;  /* 0x0000001fff107819 */ /* 0x000fe40000011412 */
[----:B------:R-:W-:-:S07]  /*05b0*/  PLOP3.LUT P2, PT, P0, P2, PT, 0x80, 0x8 ;  /* 0x000000000008781c */ /* 0x000fce0000745070 */
[----:B------:R-:W1:Y:S01]  /*05c0*/  @P1 LDC.64 R2, c[0x0][0x380] ;  /* 0x0000e000ff021b82 */ /* 0x000e620000000a00 */
[----:B------:R-:W-:Y:S02]  /*05d0*/  @P1 IMAD.IADD R17, R14, 0x1, R13 ;  /* 0x000000010e111824 */ /* 0x000fe400078e020d */
[----:B------:R-:W-:Y:S02]  /*05e0*/  VIADD R25, R13, 0x5 ;  /* 0x000000050d197836 */ /* 0x000fe40000000000 */
[----:B-1----:R-:W-:Y:S01]  /*05f0*/  @P1 IMAD.WIDE R2, R17, 0x4, R2 ;  /* 0x0000000411021825 */ /* 0x002fe200078e0202 */
[----:B------:R-:W-:Y:S02]  /*0600*/  IADD3.X R17, PT, PT, R21, R16, R4, P3, P4 ;  /* 0x0000001015117210 */ /* 0x000fe40001fe8404 */
[----:B------:R-:W-:Y:S02]  /*0610*/  ISETP.GE.AND P3, PT, R22, UR13, PT ;  /* 0x0000000d16007c0c */ /* 0x000fe4000bf66270 */
[----:B--2---:R-:W-:Y:S01]  /*0620*/  LEA R16, P4, R20, UR10, 0x2 ;  /* 0x0000000a14107c11 */ /* 0x004fe2000f8810ff */
[----:B------:R1:W2:Y:S01]  /*0630*/  @P1 LDG.E R23, desc[UR8][R2.64] ;  /* 0x0000000802171981 */ /* 0x0002a2000c1e1900 */
[----:B------:R-:W-:-:S02]  /*0640*/  ISETP.GT.AND P3, PT, R22, -0x1, !P3 ;  /* 0xffffffff1600780c */ /* 0x000fc40005f64270 */
[----:B------:R-:W-:Y:S01]  /*0650*/  LEA.HI.X R17, R20, UR11, R17, 0x2, P4 ;  /* 0x0000000b14117c11 */ /* 0x000fe2000a0f1411 */
[----:B------:R-:W-:Y:S01]  /*0660*/  IMAD.MOV.U32 R22, RZ, RZ, -0x800001 ;  /* 0xff7fffffff167424 */ /* 0x000fe200078e00ff */
[C---:B------:R-:W-:Y:S02]  /*0670*/  ISETP.GE.AND P4, PT, R24.reuse, UR13, PT ;  /* 0x0000000d18007c0c */ /* 0x040fe4000bf86270 */
[----:B------:R-:W-:Y:S02]  /*0680*/  PLOP3.LUT P1, PT, P0, P3, PT, 0x80, 0x8 ;  /* 0x000000000008781c */ /* 0x000fe40000727070 */
[----:B------:R-:W-:Y:S01]  /*0690*/  ISETP.GT.AND P3, PT, R24, -0x1, !P4 ;  /* 0xffffffff1800780c */ /* 0x000fe20006764270 */
[----:B------:R-:W-:Y:S01]  /*06a0*/  VIADD R24, R13, 0x4 ;  /* 0x000000040d187836 */ /* 0x000fe20000000000 */
[----:B------:R-:W3:Y:S01]  /*06b0*/  @P2 LDG.E R22, desc[UR8][R16.64+0x4] ;  /* 0x0000040810162981 */ /* 0x000ee2000c1e1900 */
[----:B------:R-:W-:Y:S01]  /*06c0*/  IMAD.MOV.U32 R20, RZ, RZ, -0x800001 ;  /* 0xff7fffffff147424 */ /* 0x000fe200078e00ff */
[----:B------:R-:W-:-:S02]  /*06d0*/  PLOP3.LUT P2, PT, P0, P3, PT, 0x80, 0x8 ;  /* 0x000000000008781c */ /* 0x000fc40000747070 */
[----:B------:R-:W-:Y:S01]  /*06e0*/  ISETP.GE.AND P4, PT, R24, UR13, PT ;  /* 0x0000000d18007c0c */ /* 0x000fe2000bf86270 */
[----:B-1----:R-:W-:-:S03]  /*06f0*/  IMAD.MOV.U32 R3, RZ, RZ, -0x800001 ;  /* 0xff7fffffff037424 */ /* 0x002fc600078e00ff */
[----:B------:R-:W-:Y:S01]  /*0700*/  ISETP.GT.AND P3, PT, R24, -0x1, !P4 ;  /* 0xffffffff1800780c */ /* 0x000fe20006764270 */
[----:B------:R-:W4:Y:S01]  /*0710*/  @P1 LDG.E R20, desc[UR8][R16.64+0x8] ;  /* 0x0000080810141981 */ /* 0x000f22000c1e1900 */
[----:B------:R-:W-:Y:S02]  /*0720*/  ISETP.GE.AND P4, PT, R25, UR13, PT ;  /* 0x0000000d19007c0c */ /* 0x000fe4000bf86270 */
[----:B------:R-:W-:Y:S01]  /*0730*/  PLOP3.LUT P1, PT, P0, P3, PT, 0x80, 0x8 ;  /* 0x000000000008781c */ /* 0x000fe20000727070 */
[----:B------:R-:W-:Y:S01]  /*0740*/  VIADD R24, R13, 0x6 ;  /* 0x000000060d187836 */ /* 0x000fe20000000000 */
[----:B------:R-:W-:Y:S01]  /*0750*/  ISETP.GT.AND P3, PT, R25, -0x1, !P4 ;  /* 0xffffffff1900780c */ /* 0x000fe20006764270 */
[----:B------:R-:W5:Y:S01]  /*0760*/  @P2 LDG.E R3, desc[UR8][R16.64+0xc] ;  /* 0x00000c0810032981 */ /* 0x000f62000c1e1900 */
[----:B------:R-:W-:Y:S02]  /*0770*/  IMAD.MOV.U32 R2, RZ, RZ, -0x800001 ;  /* 0xff7fffffff027424 */ /* 0x000fe400078e00ff */
[----:B------:R-:W-:-:S02]  /*0780*/  ISETP.GE.AND P4, PT, R24, UR13, PT ;  /* 0x0000000d18007c0c */ /* 0x000fc4000bf86270 */
[----:B------:R-:W-:Y:S01]  /*0790*/  PLOP3.LUT P2, PT, P0, P3, PT, 0x80, 0x8 ;  /* 0x000000000008781c */ /* 0x000fe20000747070 */
[----:B------:R-:W-:Y:S01]  /*07a0*/  VIADD R13, R13, 0x7 ;  /* 0x000000070d0d7836 */ /* 0x000fe20000000000 */
[----:B------:R-:W-:Y:S01]  /*07b0*/  ISETP.GT.AND P3, PT, R24, -0x1, !P4 ;  /* 0xffffffff1800780c */ /* 0x000fe20006764270 */
[----:B------:R-:W-:Y:S02]  /*07c0*/  IMAD.MOV.U32 R24, RZ, RZ, -0x800001 ;  /* 0xff7fffffff187424 */ /* 0x000fe400078e00ff */
[----:B------:R-:W5:Y:S01]  /*07d0*/  @P1 LDG.E R2, desc[UR8][R16.64+0x10] ;  /* 0x0000100810021981 */ /* 0x000f62000c1e1900 */
[C---:B------:R-:W-:Y:S02]  /*07e0*/  ISETP.GE.AND P1, PT, R13.reuse, UR13, PT ;  /* 0x0000000d0d007c0c */ /* 0x040fe4000bf26270 */
[----:B------:R-:W-:Y:S02]  /*07f0*/  PLOP3.LUT P3, PT, P0, P3, PT, 0x80, 0x8 ;  /* 0x000000000008781c */ /* 0x000fe40000767070 */
[----:B------:R-:W-:Y:S01]  /*0800*/  ISETP.GT.AND P1, PT, R13, -0x1, !P1 ;  /* 0xffffffff0d00780c */ /* 0x000fe20004f24270 */
[----:B------:R-:W-:-:S02]  /*0810*/  IMAD.MOV.U32 R26, RZ, RZ, -0x800001 ;  /* 0xff7fffffff1a7424 */ /* 0x000fc400078e00ff */
[----:B------:R-:W5:Y:S01]  /*0820*/  @P2 LDG.E R24, desc[UR8][R16.64+0x14] ;  /* 0x0000140810182981 */ /* 0x000f62000c1e1900 */
[----:B------:R-:W-:Y:S01]  /*0830*/  PLOP3.LUT P1, PT, P0, P1, PT, 0x80, 0x8 ;  /* 0x000000000008781c */ /* 0x000fe20000723070 */
[----:B------:R-:W-:-:S06]  /*0840*/  IMAD.MOV.U32 R25, RZ, RZ, -0x800001 ;  /* 0xff7fffffff197424 */ /* 0x000fcc00078e00ff */
[----:B------:R-:W5:Y:S06]  /*0850*/  @P3 LDG.E R26, desc[UR8][R16.64+0x18] ;  /* 0x00001808101a3981 */ /* 0x000f6c000c1e1900 */
[----:B------:R-:W5:Y:S01]  /*0860*/  @P1 LDG.E R25, desc[UR8][R16.64+0x1c] ;  /* 0x00001c0810191981 */ /* 0x000f62000c1e1900 */
[----:B0-----:R-:W-:Y:S01]  /*0870*/  IMAD.MOV.U32 R13, RZ, RZ, R15 ;  /* 0x000000ffff0d7224 */ /* 0x001fe200078e000f */
[----:B--2---:R-:W-:-:S04]  /*0880*/  FSETP.GT.AND P2, PT, R23, R6, PT ;  /* 0x000000061700720b */ /* 0x004fc80003f44000 */
[----:B------:R-:W-:-:S04]  /*0890*/  FSEL R23, R23, R6, P2 ;  /* 0x0000000617177208 */ /* 0x000fc80001000000 */
[----:B---3--:R-:W-:-:S04]  /*08a0*/  FSETP.GT.AND P5, PT, R22, R23, PT ;  /* 0x000000171600720b */ /* 0x008fc80003fa4000 */
[----:B------:R-:W-:-:S04]  /*08b0*/  FSEL R23, R22, R23, P5 ;  /* 0x0000001716177208 */ /* 0x000fc80002800000 */
[----:B----4-:R-:W-:-:S04]  /*08c0*/  FSETP.GT.AND P4, PT, R20, R23, PT ;  /* 0x000000171400720b */ /* 0x010fc80003f84000 */
[----:B------:R-:W-:-:S04]  /*08d0*/  FSEL R20, R20, R23, P4 ;  /* 0x0000001714147208 */ /* 0x000fc80002000000 */
[----:B-----5:R-:W-:-:S04]  /*08e0*/  FSETP.GT.AND P3, PT, R3, R20, PT ;  /* 0x000000140300720b */ /* 0x020fc80003f64000 */
[----:B------:R-:W-:Y:S01]  /*08f0*/  FSEL R23, R3, R20, P3 ;  /* 0x0000001403177208 */ /* 0x000fe20001800000 */
[----:B------:R-:W-:-:S03]  /*0900*/  IMAD R3, R13, UR6, R18 ;  /* 0x000000060d037c24 */ /* 0x000fc6000f8e0212 */
[----:B------:R-:W-:-:S04]  /*0910*/  FSETP.GT.AND P1, PT, R2, R23, PT ;  /* 0x000000170200720b */ /* 0x000fc80003f24000 */
[----:B------:R-:W-:Y:S02]  /*0920*/  FSEL R23, R2, R23, P1 ;  /* 0x0000001702177208 */ /* 0x000fe40000800000 */
[C---:B------:R-:W-:Y:S02]  /*0930*/  SEL R0, R3.reuse, R0, P2 ;  /* 0x0000000003007207 */ /* 0x040fe40001000000 */
[----:B------:R-:W-:Y:S01]  /*0940*/  FSETP.GT.AND P2, PT, R24, R23, PT ;  /* 0x000000171800720b */ /* 0x000fe20003f44000 */
[----:B------:R-:W-:-:S03]  /*0950*/  @P5 VIADD R0, R3, 0x1 ;  /* 0x0000000103005836 */ /* 0x000fc60000000000 */
[----:B------:R-:W-:Y:S01]  /*0960*/  FSEL R23, R24, R23, P2 ;  /* 0x0000001718177208 */ /* 0x000fe20001000000 */
[----:B------:R-:W-:-:S03]  /*0970*/  VIADD R18, R18, 0x8 ;  /* 0x0000000812127836 */ /* 0x000fc60000000000 */
[CC--:B------:R-:W-:Y:S01]  /*0980*/  FSETP.GT.AND P5, PT, R26.reuse, R23.reuse, PT ;  /* 0x000000171a00720b */ /* 0x0c0fe20003fa4000 */
[C---:B------:R-:W-:Y:S02]  /*0990*/  @P4 VIADD R0, R3.reuse, 0x2 ;  /* 0x0000000203004836 */ /* 0x040fe40000000000 */
[C---:B------:R-:W-:Y:S01]  /*09a0*/  @P3 VIADD R0, R3.reuse, 0x3 ;  /* 0x0000000303003836 */ /* 0x040fe20000000000 */
[----:B------:R-:W-:Y:S01]  /*09b0*/  FSEL R6, R26, R23, P5 ;  /* 0x000000171a067208 */ /* 0x000fe20002800000 */
[----:B------:R-:W-:Y:S01]  /*09c0*/  @P1 VIADD R0, R3, 0x4 ;  /* 0x0000000403001836 */ /* 0x000fe20000000000 */
[----:B------:R-:W-:Y:S02]  /*09d0*/  ISETP.NE.AND P1, PT, R18, R19, PT ;  /* 0x000000131200720c */ /* 0x000fe40003f25270 */
[----:B------:R-:W-:Y:S01]  /*09e0*/  FSETP.GT.AND P3, PT, R25, R6, PT ;  /* 0x000000061900720b */ /* 0x000fe20003f64000 */
[----:B------:R-:W-:-:S03]  /*09f0*/  @P2 VIADD R0, R3, 0x5 ;  /* 0x0000000503002836 */ /* 0x000fc60000000000 */
[----:B------:R-:W-:Y:S01]  /*0a00*/  FSEL R6, R25, R6, P3 ;  /* 0x0000000619067208 */ /* 0x000fe20001800000 */
[----:B------:R-:W-:-:S08]  /*0a10*/  @P5 VIADD R0, R3, 0x6 ;  /* 0x0000000603005836 */ /* 0x000fd00000000000 */
[----:B------:R-:W-:Y:S01]  /*0a20*/  @P3 VIADD R0, R3, 0x7 ;  /* 0x0000000703003836 */ /* 0x000fe20000000000 */
[----:B------:R-:W-:Y:S06]  /*0a30*/  @P1 BRA `(.L_x_3) ;  /* 0xfffffff800a81947 */ /* 0x000fec000383ffff */
[----:B------:R-:W-:-:S07]  /*0a40*/  IMAD.MOV.U32 R18, RZ, RZ, R19 ;  /* 0x000000ffff127224 */ /* 0x000fce00078e0013 */
.L_x_2:
[----:B------:R-:W-:-:S09]  /*0a50*/  UISETP.NE.AND UP1, UPT, UR5, URZ, UPT ;  /* 0x000000ff0500728c */ /* 0x000fd2000bf25270 */
[----:B------:R-:W-:Y:S05]  /*0a60*/  BRA.U !UP1, `(.L_x_4) ;  /* 0x00000005099c7547 */ /* 0x000fea000b800000 */
[----:B------:R-:W-:Y:S01]  /*0a70*/  UIADD3 UR7, UPT, UPT, UR5, -0x1, URZ ;  /* 0xffffffff05077890 */ /* 0x000fe2000fffe0ff */
[----:B------:R-:W-:-:S03]  /*0a80*/  LOP3.LUT P4, R22, R13, 0x3, RZ, 0xc0, !PT ;  /* 0x000000030d167812 */ /* 0x000fc6000788c0ff */
[----:B------:R-:W-:-:S09]  /*0a90*/  UISETP.GE.U32.AND UP1, UPT, UR7, 0x3, UPT ;  /* 0x000000030700788c */ /* 0x000fd2000bf26070 */
[----:B------:R-:W-:Y:S05]  /*0aa0*/  BRA.U !UP1, `(.L_x_5) ;  /* 0x0000000109bc7547 */ /* 0x000fea000b800000 */
[----:B------:R-:W-:Y:S01]  /*0ab0*/  IMAD.IADD R19, R7, 0x1, R18 ;  /* 0x0000000107137824 */ /* 0x000fe200078e0212 */
[----:B------:R-:W0:Y:S01]  /*0ac0*/  LDCU.64 UR10, c[0x0][0x380] ;  /* 0x00007000ff0a77ac */ /* 0x000e220008000a00 */
[----:B------:R-:W-:Y:S02]  /*0ad0*/  SHF.R.S32.HI R21, RZ, 0x1f, R14 ;  /* 0x0000001fff157819 */ /* 0x000fe4000001140e */
[C---:B------:R-:W-:Y:S01]  /*0ae0*/  VIADD R16, R19.reuse, 0x1 ;  /* 0x0000000113107836 */ /* 0x040fe20000000000 */
[C---:B------:R-:W-:Y:S01]  /*0af0*/  ISETP.GE.AND P2, PT, R19.reuse, UR13, PT ;  /* 0x0000000d13007c0c */ /* 0x040fe2000bf46270 */
[C---:B------:R-:W-:Y:S01]  /*0b00*/  VIADD R23, R19.reuse, 0x2 ;  /* 0x0000000213177836 */ /* 0x040fe20000000000 */
[----:B------:R-:W-:Y:S02]  /*0b10*/  IADD3 R17, P3, P5, R14, R18, R7 ;  /* 0x000000120e117210 */ /* 0x000fe40007d7e007 */
[----:B------:R-:W-:Y:S02]  /*0b20*/  ISETP.GT.AND P2, PT, R19, -0x1, !P2 ;  /* 0xffffffff1300780c */ /* 0x000fe40005744270 */
[----:B------:R-:W-:-:S02]  /*0b30*/  ISETP.GE.AND P1, PT, R16, UR13, PT ;  /* 0x0000000d10007c0c */ /* 0x000fc4000bf26270 */
[----:B------:R-:W-:Y:S02]  /*0b40*/  PLOP3.LUT P2, PT, P0, P2, PT, 0x80, 0x8 ;  /* 0x000000000008781c */ /* 0x000fe40000745070 */
[----:B------:R-:W-:Y:S02]  /*0b50*/  ISETP.GT.AND P1, PT, R16, -0x1, !P1 ;  /* 0xffffffff1000780c */ /* 0x000fe40004f24270 */
[----:B------:R-:W-:Y:S02]  /*0b60*/  IADD3.X R20, PT, PT, R21, RZ, R4, P3, P5 ;  /* 0x000000ff15147210 */ /* 0x000fe40001fea404 */
[----:B0-----:R-:W-:Y:S02]  /*0b70*/  LEA R16, P5, R17, UR10, 0x2 ;  /* 0x0000000a11107c11 */ /* 0x001fe4000f8a10ff */
[----:B------:R-:W-:Y:S02]  /*0b80*/  ISETP.GE.AND P3, PT, R23, UR13, PT ;  /* 0x0000000d17007c0c */ /* 0x000fe4000bf66270 */
[----:B------:R-:W-:-:S02]  /*0b90*/  PLOP3.LUT P1, PT, P0, P1, PT, 0x80, 0x8 ;  /* 0x000000000008781c */ /* 0x000fc40000723070 */
[----:B------:R-:W-:Y:S01]  /*0ba0*/  LEA.HI.X R17, R17, UR11, R20, 0x2, P5 ;  /* 0x0000000b11117c11 */ /* 0x000fe2000a8f1414 */
[----:B------:R-:W0:Y:S01]  /*0bb0*/  @P2 LDC.64 R2, c[0x0][0x380] ;  /* 0x0000e000ff022b82 */ /* 0x000e220000000a00 */
[----:B------:R-:W-:Y:S01]  /*0bc0*/  @P2 IMAD.IADD R15, R14, 0x1, R19 ;  /* 0x000000010e0f2824 */ /* 0x000fe200078e0213 */
[----:B------:R-:W-:Y:S01]  /*0bd0*/  ISETP.GT.AND P3, PT, R23, -0x1, !P3 ;  /* 0xffffffff1700780c */ /* 0x000fe20005f64270 */
[----:B------:R-:W-:Y:S02]  /*0be0*/  VIADD R20, R19, 0x3 ;  /* 0x0000000313147836 */ /* 0x000fe40000000000 */
[----:B------:R-:W-:-:S03]  /*0bf0*/  IMAD.MOV.U32 R19, RZ, RZ, -0x800001 ;  /* 0xff7fffffff137424 */ /* 0x000fc600078e00ff */
[----:B------:R-:W-:-:S03]  /*0c00*/  ISETP.GE.AND P5, PT, R20, UR13, PT ;  /* 0x0000000d14007c0c */ /* 0x000fc6000bfa6270 */
[----:B------:R-:W2:Y:S01]  /*0c10*/  @P1 LDG.E R19, desc[UR8][R16.64+0x4] ;  /* 0x0000040810131981 */ /* 0x000ea2000c1e1900 */
[----:B0-----:R-:W-:-:S04]  /*0c20*/  @P2 IMAD.WIDE R2, R15, 0x4, R2 ;  /* 0x000000040f022825 */ /* 0x001fc800078e0202 */
[----:B------:R-:W-:-:S06]  /*0c30*/  IMAD.MOV.U32 R15, RZ, RZ, -0x800001 ;  /* 0xff7fffffff0f7424 */ /* 0x000fcc00078e00ff */
[----:B------:R0:W3:Y:S01]  /*0c40*/  @P2 LDG.E R15, desc[UR8][R2.64] ;  /* 0x00000008020f2981 */ /* 0x0000e2000c1e1900 */
[----:B------:R-:W-:Y:S02]  /*0c50*/  PLOP3.LUT P2, PT, P0, P3, PT, 0x80, 0x8 ;  /* 0x000000000008781c */ /* 0x000fe40000747070 */
[----:B------:R-:W-:Y:S01]  /*0c60*/  ISETP.GT.AND P3, PT, R20, -0x1, !P5 ;  /* 0xffffffff1400780c */ /* 0x000fe20006f64270 */
[----:B------:R-:W-:-:S03]  /*0c70*/  IMAD.MOV.U32 R20, RZ, RZ, -0x800001 ;  /* 0xff7fffffff147424 */ /* 0x000fc600078e00ff */
[----:B------:R-:W-:Y:S01]  /*0c80*/  PLOP3.LUT P3, PT, P0, P3, PT, 0x80, 0x8 ;  /* 0x000000000008781c */ /* 0x000fe20000767070 */
[----:B------:R-:W-:-:S06]  /*0c90*/  IMAD.MOV.U32 R21, RZ, RZ, -0x800001 ;  /* 0xff7fffffff157424 */ /* 0x000fcc00078e00ff */
[----:B------:R-:W4:Y:S06]  /*0ca0*/  @P2 LDG.E R20, desc[UR8][R16.64+0x8] ;  /* 0x0000080810142981 */ /* 0x000f2c000c1e1900 */
[----:B------:R-:W5:Y:S01]  /*0cb0*/  @P3 LDG.E R21, desc[UR8][R16.64+0xc] ;  /* 0x00000c0810153981 */ /* 0x000f62000c1e1900 */
[----:B0-----:R-:W-:Y:S02]  /*0cc0*/  IMAD R3, R13, UR6, R18 ;  /* 0x000000060d037c24 */ /* 0x001fe4000f8e0212 */
[----:B------:R-:W-:Y:S01]  /*0cd0*/  VIADD R18, R18, 0x4 ;  /* 0x0000000412127836 */ /* 0x000fe20000000000 */
[----:B---3--:R-:W-:-:S04]  /*0ce0*/  FSETP.GT.AND P1, PT, R15, R6, PT ;  /* 0x000000060f00720b */ /* 0x008fc80003f24000 */
[----:B------:R-:W-:-:S04]  /*0cf0*/  FSEL R6, R15, R6, P1 ;  /* 0x000000060f067208 */ /* 0x000fc80000800000 */
[----:B--2---:R-:W-:-:S04]  /*0d00*/  FSETP.GT.AND P2, PT, R19, R6, PT ;  /* 0x000000061300720b */ /* 0x004fc80003f44000 */
[----:B------:R-:W-:-:S04]  /*0d10*/  FSEL R19, R19, R6, P2 ;  /* 0x0000000613137208 */ /* 0x000fc80001000000 */
[----:B----4-:R-:W-:-:S04]  /*0d20*/  FSETP.GT.AND P3, PT, R20, R19, PT ;  /* 0x000000131400720b */ /* 0x010fc80003f64000 */
[----:B------:R-:W-:-:S04]  /*0d30*/  FSEL R6, R20, R19, P3 ;  /* 0x0000001314067208 */ /* 0x000fc80001800000 */
[----:B-----5:R-:W-:Y:S02]  /*0d40*/  FSETP.GT.AND P5, PT, R21, R6, PT ;  /* 0x000000061500720b */ /* 0x020fe40003fa4000 */
[C---:B------:R-:W-:Y:S01]  /*0d50*/  SEL R0, R3.reuse, R0, P1 ;  /* 0x0000000003007207 */ /* 0x040fe20000800000 */
[----:B------:R-:W-:Y:S01]  /*0d60*/  @P2 VIADD R0, R3, 0x1 ;  /* 0x0000000103002836 */ /* 0x000fe20000000000 */
[----:B------:R-:W-:Y:S01]  /*0d70*/  FSEL R6, R21, R6, P5 ;  /* 0x0000000615067208 */ /* 0x000fe20002800000 */
[----:B------:R-:W-:-:S08]  /*0d80*/  @P3 VIADD R0, R3, 0x2 ;  /* 0x0000000203003836 */ /* 0x000fd00000000000 */
[----:B------:R-:W-:-:S07]  /*0d90*/  @P5 VIADD R0, R3, 0x3 ;  /* 0x0000000303005836 */ /* 0x000fce0000000000 */
.L_x_5:
[----:B------:R-:W-:Y:S05]  /*0da0*/  @!P4 BRA `(.L_x_4) ;  /* 0x0000000000ccc947 */ /* 0x000fea0003800000 */
[----:B------:R-:W-:Y:S02]  /*0db0*/  ISETP.NE.AND P1, PT, R22, 0x1, PT ;  /* 0x000000011600780c */ /* 0x000fe40003f25270 */
[----:B------:R-:W-:-:S04]  /*0dc0*/  LOP3.LUT R2, R13, 0x1, RZ, 0xc0, !PT ;  /* 0x000000010d027812 */ /* 0x000fc800078ec0ff */
[----:B------:R-:W-:-:S07]  /*0dd0*/  ISETP.NE.U32.AND P3, PT, R2, 0x1, PT ;  /* 0x000000010200780c */ /* 0x000fce0003f65070 */
[----:B------:R-:W-:Y:S06]  /*0de0*/  @!P1 BRA `(.L_x_6) ;  /* 0x00000000007c9947 */ /* 0x000fec0003800000 */
[----:B------:R-:W-:-:S04]  /*0df0*/  IMAD.IADD R15, R7, 0x1, R18 ;  /* 0x00000001070f7824 */ /* 0x000fc800078e0212 */
[C---:B------:R-:W-:Y:S01]  /*0e00*/  VIADD R2, R15.reuse, 0x1 ;  /* 0x000000010f027836 */ /* 0x040fe20000000000 */
[----:B------:R-:W-:-:S04]  /*0e10*/  ISETP.GE.AND P1, PT, R15, UR13, PT ;  /* 0x0000000d0f007c0c */ /* 0x000fc8000bf26270 */
[----:B------:R-:W-:Y:S02]  /*0e20*/  ISETP.GT.AND P1, PT, R15, -0x1, !P1 ;  /* 0xffffffff0f00780c */ /* 0x000fe40004f24270 */
[C---:B------:R-:W-:Y:S02]  /*0e30*/  ISETP.GE.AND P2, PT, R2.reuse, UR13, PT ;  /* 0x0000000d02007c0c */ /* 0x040fe4000bf46270 */
[----:B------:R-:W-:Y:S02]  /*0e40*/  PLOP3.LUT P1, PT, P0, P1, PT, 0x80, 0x8 ;  /* 0x000000000008781c */ /* 0x000fe40000723070 */
[----:B------:R-:W-:-:S04]  /*0e50*/  ISETP.GT.AND P2, PT, R2, -0x1, !P2 ;  /* 0xffffffff0200780c */ /* 0x000fc80005744270 */
[----:B------:R-:W-:-:S07]  /*0e60*/  PLOP3.LUT P2, PT, P0, P2, PT, 0x80, 0x8 ;  /* 0x000000000008781c */ /* 0x000fce0000745070 */
[----:B------:R-:W0:Y:S01]  /*0e70*/  @P1 LDC.64 R16, c[0x0][0x380] ;  /* 0x0000e000ff101b82 */ /* 0x000e220000000a00 */
[----:B------:R-:W-:-:S05]  /*0e80*/  @P1 IMAD.IADD R15, R14, 0x1, R15 ;  /* 0x000000010e0f1824 */ /* 0x000fca00078e020f */
[----:B------:R-:W-:Y:S02]  /*0e90*/  @P2 SHF.R.S32.HI R20, RZ, 0x1f, R14 ;  /* 0x0000001fff142819 */ /* 0x000fe4000001140e */
[----:B------:R-:W1:Y:S01]  /*0ea0*/  @P2 LDC.64 R2, c[0x0][0x380] ;  /* 0x0000e000ff022b82 */ /* 0x000e620000000a00 */
[----:B------:R-:W-:Y:S02]  /*0eb0*/  @P2 SHF.R.S32.HI R19, RZ, 0x1f, R18 ;  /* 0x0000001fff132819 */ /* 0x000fe40000011412 */
[----:B------:R-:W-:-:S04]  /*0ec0*/  @P2 IADD3 R21, P4, P5, R14, R18, R7 ;  /* 0x000000120e152210 */ /* 0x000fc80007d9e007 */
[----:B------:R-:W-:Y:S01]  /*0ed0*/  @P2 IADD3.X R20, PT, PT, R20, R19, R4, P4, P5 ;  /* 0x0000001314142210 */ /* 0x000fe200027ea404 */
[----:B0-----:R-:W-:-:S04]  /*0ee0*/  @P1 IMAD.WIDE R16, R15, 0x4, R16 ;  /* 0x000000040f101825 */ /* 0x001fc800078e0210 */
[----:B------:R-:W-:Y:S01]  /*0ef0*/  IMAD.MOV.U32 R15, RZ, RZ, -0x800001 ;  /* 0xff7fffffff0f7424 */ /* 0x000fe200078e00ff */
[----:B-1----:R-:W-:-:S05]  /*0f00*/  @P2 LEA R2, P4, R21, R2, 0x2 ;  /* 0x0000000215022211 */ /* 0x002fca00078810ff */
[----:B------:R-:W2:Y:S01]  /*0f10*/  @P1 LDG.E R15, desc[UR8][R16.64] ;  /* 0x00000008100f1981 */ /* 0x000ea2000c1e1900 */
[----:B------:R-:W-:Y:S01]  /*0f20*/  IMAD.MOV.U32 R19, RZ, RZ, -0x800001 ;  /* 0xff7fffffff137424 */ /* 0x000fe200078e00ff */
[----:B------:R-:W-:-:S05]  /*0f30*/  @P2 LEA.HI.X R3, R21, R3, R20, 0x2, P4 ;  /* 0x0000000315032211 */ /* 0x000fca00020f1414 */
[----:B------:R-:W3:Y:S01]  /*0f40*/  @P2 LDG.E R19, desc[UR8][R2.64+0x4] ;  /* 0x0000040802132981 */ /* 0x000ee2000c1e1900 */
[----:B------:R-:W-:Y:S02]  /*0f50*/  IMAD R21, R13, UR6, R18 ;  /* 0x000000060d157c24 */ /* 0x000fe4000f8e0212 */
[----:B------:R-:W-:Y:S01]  /*0f60*/  VIADD R18, R18, 0x2 ;  /* 0x0000000212127836 */ /* 0x000fe20000000000 */
[----:B--2---:R-:W-:-:S04]  /*0f70*/  FSETP.GT.AND P1, PT, R15, R6, PT ;  /* 0x000000060f00720b */ /* 0x004fc80003f24000 */
[----:B------:R-:W-:Y:S01]  /*0f80*/  FSEL R6, R15, R6, P1 ;  /* 0x000000060f067208 */ /* 0x000fe20000800000 */
[----:B------:R-:W-:-:S03]  /*0f90*/  VIADD R15, R21, 0x1 ;  /* 0x00000001150f7836 */ /* 0x000fc60000000000 */
[----:B---3--:R-:W-:-:S04]  /*0fa0*/  FSETP.GT.AND P2, PT, R19, R6, PT ;  /* 0x000000061300720b */ /* 0x008fc80003f44000 */
[----:B------:R-:W-:-:S09]  /*0fb0*/  FSEL R6, R19, R6, P2 ;  /* 0x0000000613067208 */ /* 0x000fd20001000000 */
[----:B------:R-:W-:-:S05]  /*0fc0*/  @!P2 SEL R15, R21, R0, P1 ;  /* 0x00000000150fa207 */ /* 0x000fca0000800000 */
[----:B------:R-:W-:-:S07]  /*0fd0*/  IMAD.MOV.U32 R0, RZ, RZ, R15 ;  /* 0x000000ffff007224 */ /* 0x000fce00078e000f */
.L_x_6:
[----:B------:R-:W-:Y:S05]  /*0fe0*/  @P3 BRA `(.L_x_4) ;  /* 0x00000000003c3947 */ /* 0x000fea0003800000 */
[----:B------:R-:W-:Y:S01]  /*0ff0*/  IMAD.IADD R15, R7, 0x1, R18 ;  /* 0x00000001070f7824 */ /* 0x000fe200078e0212 */
[----:B------:R-:W-:Y:S01]  /*1000*/  BSSY.RECONVERGENT B0, `(.L_x_7) ;  /* 0x000000a000007945 */ /* 0x000fe20003800200 */
[----:B------:R-:W-:-:S03]  /*1010*/  IMAD.MOV.U32 R3, RZ, RZ, -0x800001 ;  /* 0xff7fffffff037424 */ /* 0x000fc600078e00ff */
[----:B------:R-:W-:-:S04]  /*1020*/  ISETP.GE.AND P1, PT, R15, UR13, PT ;  /* 0x0000000d0f007c0c */ /* 0x000fc8000bf26270 */
[----:B------:R-:W-:-:S04]  /*1030*/  ISETP.GT.AND P1, PT, R15, -0x1, !P1 ;  /* 0xffffffff0f00780c */ /* 0x000fc80004f24270 */
[----:B------:R-:W-:-:S13]  /*1040*/  PLOP3.LUT P1, PT, P0, P1, PT, 0x80, 0x8 ;  /* 0x000000000008781c */ /* 0x000fda0000723070 */
[----:B------:R-:W-:Y:S05]  /*1050*/  @!P1 BRA `(.L_x_8) ;  /* 0x0000000000109947 */ /* 0x000fea0003800000 */
[----:B------:R-:W0:Y:S01]  /*1060*/  LDC.64 R2, c[0x0][0x380] ;  /* 0x0000e000ff027b82 */ /* 0x000e220000000a00 */
[----:B------:R-:W-:-:S04]  /*1070*/  IMAD.IADD R15, R14, 0x1, R15 ;  /* 0x000000010e0f7824 */ /* 0x000fc800078e020f */
[----:B0-----:R-:W-:-:S06]  /*1080*/  IMAD.WIDE R2, R15, 0x4, R2 ;  /* 0x000000040f027825 */ /* 0x001fcc00078e0202 */
[----:B------:R0:W5:Y:S02]  /*1090*/  LDG.E R3, desc[UR8][R2.64] ;  /* 0x0000000802037981 */ /* 0x000164000c1e1900 */
.L_x_8:
[----:B------:R-:W-:Y:S05]  /*10a0*/  BSYNC.RECONVERGENT B0 ;  /* 0x0000000000007941 */ /* 0x000fea0003800200 */
.L_x_7:
[----:B-----5:R-:W-:-:S04]  /*10b0*/  FSETP.GT.AND P0, PT, R3, R6, PT ;  /* 0x000000060300720b */ /* 0x020fc80003f04000 */
[----:B------:R-:W-:-:S09]  /*10c0*/  FSEL R6, R3, R6, P0 ;  /* 0x0000000603067208 */ /* 0x000fd20000000000 */
[----:B------:R-:W-:-:S07]  /*10d0*/  @P0 IMAD R0, R13, UR6, R18 ;  /* 0x000000060d000c24 */ /* 0x000fce000f8e0212 */
.L_x_4:
[----:B------:R-:W-:Y:S05]  /*10e0*/  BRA.U UP0, `(.L_x_9) ;  /* 0xfffffff100b07547 */ /* 0x000fea000b83ffff */
[----:B------:R-:W-:-:S07]  /*10f0*/  I2FP.F32.S32 R13, R0 ;  /* 0x00000000000d7245 */ /* 0x000fce0000201400 */
.L_x_1:
[----:B------:R-:W1:Y:S01]  /*1100*/  LDCU UR4, c[0x0][0x39c] ;  /* 0x00007380ff0477ac */ /* 0x000e620008000800 */
[----:B0-----:R-:W0:Y:S01]  /*1110*/  LDC.64 R2, c[0x0][0x388] ;  /* 0x0000e200ff027b82 */ /* 0x001e220000000a00 */
[----:B------:R-:W2:Y:S07]  /*1120*/  LDCU.64 UR6, c[0x0][0x3b0] ;  /* 0x00007600ff0677ac */ /* 0x000eae0008000a00 */
[----:B------:R-:W3:Y:S01]  /*1130*/  LDC.64 R4, c[0x0][0x390] ;  /* 0x0000e400ff047b82 */ /* 0x000ee20000000a00 */
[----:B-1----:R-:W-:-:S04]  /*1140*/  IMAD R10, R9, UR4, R10 ;  /* 0x00000004090a7c24 */ /* 0x002fc8000f8e020a */
[----:B--2---:R-:W-:-:S04]  /*1150*/  IMAD R11, R10, UR6, R11 ;  /* 0x000000060a0b7c24 */ /* 0x004fc8000f8e020b */
[----:B------:R-:W-:-:S04]  /*1160*/  IMAD R11, R11, UR7, R12 ;  /* 0x000000070b0b7c24 */ /* 0x000fc8000f8e020c */
[----:B0-----:R-:W-:-:S04]  /*1170*/  IMAD.WIDE R2, R11, 0x4, R2 ;  /* 0x000000040b027825 */ /* 0x001fc800078e0202 */
[----:B---3--:R-:W-:Y:S01]  /*1180*/  IMAD.WIDE R4, R11, 0x4, R4 ;  /* 0x000000040b047825 */ /* 0x008fe200078e0204 */
[----:B------:R-:W-:Y:S04]  /*1190*/  STG.E desc[UR8][R2.64], R6 ;  /* 0x0000000602007986 */ /* 0x000fe8000c101908 */
[----:B------:R-:W-:Y:S01]  /*11a0*/  STG.E desc[UR8][R4.64], R13 ;  /* 0x0000000d04007986 */ /* 0x000fe2000c101908 */
[----:B------:R-:W-:Y:S05]  /*11b0*/  EXIT ;  /* 0x000000000000794d */ /* 0x000fea0003800000 */
.L_x_10:
        /* <DEDUP_REMOVED lines=12> */
.L_x_12:


//--------------------- .nv.shared.reserved.0     --------------------------
	.section	.nv.shared.reserved.0,"aw",@nobits
	.weak		__nv_reservedSMEM_offset_0_alias
	.size		__nv_reservedSMEM_offset_0_alias, 0, 64
	.other		__nv_reservedSMEM_offset_0_alias,@"STO_CUDA_RESERVED_SHARED STV_DEFAULT"
__nv_reservedSMEM_offset_0_alias:
	.zero		0
	.zero		64


//--------------------- .nv.constant0.max_pool2d_backward_kernel --------------------------
	.section	.nv.constant0.max_pool2d_backward_kernel,"a",@progbits
	.sectionflags	@""
	.align	4
.nv.constant0.max_pool2d_backward_kernel:
	.zero		972


//--------------------- .nv.constant0.max_pool2d_forward_kernel --------------------------
	.section	.nv.constant0.max_pool2d_forward_kernel,"a",@progbits
	.sectionflags	@""
	.align	4
.nv.constant0.max_pool2d_forward_kernel:
	.zero		968


//--------------------- SYMBOLS --------------------------

	.type		.nv.reservedSmem.offset0,@object
	.size		.nv.reservedSmem.offset0,0x4
